	.target	sm_90a

	.elftype	@"ET_EXEC"


//--------------------- .note.nv.tkinfo           --------------------------
	.section	.note.nv.tkinfo,"",@"SHT_NOTE"
	.sectionflags	@"SHF_NOTE_NV_TKINFO"
	.tkinfo
        /*0018*/ 	.word	0x00000002
        /*0030*/ 	.string	""
        /*0030*/ 	.string	"ptxas"
        /*0030*/ 	.string	"Cuda compilation tools, release 13.0, V13.0.88"
        /*0030*/ 	.string	"Build cuda_13.0.r13.0/compiler.36424714_0"
        /*0030*/ 	.string	"-arch sm_90a -m 64 "



//--------------------- .note.nv.cuinfo           --------------------------
	.section	.note.nv.cuinfo,"",@"SHT_NOTE"
	.sectionflags	@"SHF_NOTE_NV_CUINFO"
        /*0018*/ 	.short	0x0002
        /*001a*/ 	.short	0x005a
        /*001c*/ 	.short	0x0082
	.zero		2


//--------------------- .nv.info                  --------------------------
	.section	.nv.info,"",@"SHT_CUDA_INFO"
	.align	4


	//----- nvinfo : EIATTR_REGCOUNT
	.align		4
        /*0000*/ 	.byte	0x04, 0x2f
        /*0002*/ 	.short	(.L_15 - .L_14)
	.align		4
.L_14:
        /*0004*/ 	.word	index@(_ZN7cutlass13device_kernelINS_4gemm6kernel13GemmUniversalIN4cute5tupleIJiiiiEEENS1_10collective13CollectiveMmaINS1_34MainloopSm90TmaGmmaWarpSpecializedILi4ENS5_IJNS4_1CILi1EEENSA_ILi2EEESB_EEENS1_35KernelTmaWarpSpecializedCooperativeEEENS5_IJNSA_ILi128EEESG_NSA_ILi64EEEEEENS_6half_tENS5_IJlSB_lEEESJ_SK_NS4_8TiledMMAINS4_8MMA_AtomIJNS4_4SM904GMMA26MMA_64x128x16_F32F16F16_SSILNSO_5MajorE0ELSQ_0ELNSO_7ScaleInE1ELSR_1EEEEEENS4_6LayoutINS5_IJSC_SB_SB_EEENS5_IJSB_NSA_ILi0EEESW_EEEEENS5_IJNS4_10UnderscoreESZ_SZ_EEEEENS4_23SM90_TMA_LOAD_MULTICASTENS4_14ComposedLayoutINS4_7SwizzleILi3ELi4ELi3EEENS4_18smem_ptr_flag_bitsILi16EEENSU_INS5_IJNSA_ILi8EEESH_EEENS5_IJSH_SB_EEEEEEEvNS4_8identityENS4_13SM90_TMA_LOADES1C_vS1D_EENS_8epilogue10collective6detail29Sm90TmaWarpSpecializedAdapterINS1H_15DefaultEpilogueISJ_SK_SK_NS1G_6thread17LinearCombinationISJ_Li1EffLNS1L_9ScaleType4KindE0ELNS_15FloatRoundStyleE2ESJ_EENS1_15EpilogueDefaultEEEEEvvEEEEvNT_6ParamsE)
        /*0008*/ 	.word	0x000000a8


	//----- nvinfo : EIATTR_FRAME_SIZE
	.align		4
.L_15:
        /*000c*/ 	.byte	0x04, 0x11
        /*000e*/ 	.short	(.L_17 - .L_16)
	.align		4
.L_16:
        /*0010*/ 	.word	index@(_ZN7cutlass13device_kernelINS_4gemm6kernel13GemmUniversalIN4cute5tupleIJiiiiEEENS1_10collective13CollectiveMmaINS1_34MainloopSm90TmaGmmaWarpSpecializedILi4ENS5_IJNS4_1CILi1EEENSA_ILi2EEESB_EEENS1_35KernelTmaWarpSpecializedCooperativeEEENS5_IJNSA_ILi128EEESG_NSA_ILi64EEEEEENS_6half_tENS5_IJlSB_lEEESJ_SK_NS4_8TiledMMAINS4_8MMA_AtomIJNS4_4SM904GMMA26MMA_64x128x16_F32F16F16_SSILNSO_5MajorE0ELSQ_0ELNSO_7ScaleInE1ELSR_1EEEEEENS4_6LayoutINS5_IJSC_SB_SB_EEENS5_IJSB_NSA_ILi0EEESW_EEEEENS5_IJNS4_10UnderscoreESZ_SZ_EEEEENS4_23SM90_TMA_LOAD_MULTICASTENS4_14ComposedLayoutINS4_7SwizzleILi3ELi4ELi3EEENS4_18smem_ptr_flag_bitsILi16EEENSU_INS5_IJNSA_ILi8EEESH_EEENS5_IJSH_SB_EEEEEEEvNS4_8identityENS4_13SM90_TMA_LOADES1C_vS1D_EENS_8epilogue10collective6detail29Sm90TmaWarpSpecializedAdapterINS1H_15DefaultEpilogueISJ_SK_SK_NS1G_6thread17LinearCombinationISJ_Li1EffLNS1L_9ScaleType4KindE0ELNS_15FloatRoundStyleE2ESJ_EENS1_15EpilogueDefaultEEEEEvvEEEEvNT_6ParamsE)
        /*0014*/ 	.word	0x00000000


	//----- nvinfo : EIATTR_MIN_STACK_SIZE
	.align		4
.L_17:
        /*0018*/ 	.byte	0x04, 0x12
        /*001a*/ 	.short	(.L_19 - .L_18)
	.align		4
.L_18:
        /*001c*/ 	.word	index@(_ZN7cutlass13device_kernelINS_4gemm6kernel13GemmUniversalIN4cute5tupleIJiiiiEEENS1_10collective13CollectiveMmaINS1_34MainloopSm90TmaGmmaWarpSpecializedILi4ENS5_IJNS4_1CILi1EEENSA_ILi2EEESB_EEENS1_35KernelTmaWarpSpecializedCooperativeEEENS5_IJNSA_ILi128EEESG_NSA_ILi64EEEEEENS_6half_tENS5_IJlSB_lEEESJ_SK_NS4_8TiledMMAINS4_8MMA_AtomIJNS4_4SM904GMMA26MMA_64x128x16_F32F16F16_SSILNSO_5MajorE0ELSQ_0ELNSO_7ScaleInE1ELSR_1EEEEEENS4_6LayoutINS5_IJSC_SB_SB_EEENS5_IJSB_NSA_ILi0EEESW_EEEEENS5_IJNS4_10UnderscoreESZ_SZ_EEEEENS4_23SM90_TMA_LOAD_MULTICASTENS4_14ComposedLayoutINS4_7SwizzleILi3ELi4ELi3EEENS4_18smem_ptr_flag_bitsILi16EEENSU_INS5_IJNSA_ILi8EEESH_EEENS5_IJSH_SB_EEEEEEEvNS4_8identityENS4_13SM90_TMA_LOADES1C_vS1D_EENS_8epilogue10collective6detail29Sm90TmaWarpSpecializedAdapterINS1H_15DefaultEpilogueISJ_SK_SK_NS1G_6thread17LinearCombinationISJ_Li1EffLNS1L_9ScaleType4KindE0ELNS_15FloatRoundStyleE2ESJ_EENS1_15EpilogueDefaultEEEEEvvEEEEvNT_6ParamsE)
        /*0020*/ 	.word	0x00000000
.L_19:


//--------------------- .nv.compat                --------------------------
	.section	.nv.compat,"",@"SHT_CUDA_COMPAT_INFO"
	.align	4
        /*0000*/ 	.byte	0x02, 0x09, 0x01, 0x00, 0x02, 0x02, 0x04, 0x00, 0x02, 0x05, 0x05, 0x00, 0x03, 0x07, 0x01, 0x01
        /*0010*/ 	.byte	0x02, 0x03, 0x01, 0x00, 0x02, 0x06, 0x01, 0x00, 0x04, 0x0b, 0x08, 0x00, 0x00, 0x00, 0x00, 0x00
        /*0020*/ 	.byte	0x00, 0x00, 0x00, 0x00


//--------------------- .nv.info._ZN7cutlass13device_kernelINS_4gemm6kernel13GemmUniversalIN4cute5tupleIJiiiiEEENS1_10collective13CollectiveMmaINS1_34MainloopSm90TmaGmmaWarpSpecializedILi4ENS5_IJNS4_1CILi1EEENSA_ILi2EEESB_EEENS1_35KernelTmaWarpSpecializedCooperativeEEENS5_IJNSA_ILi128EEESG_NSA_ILi64EEEEEENS_6half_tENS5_IJlSB_lEEESJ_SK_NS4_8TiledMMAINS4_8MMA_AtomIJNS4_4SM904GMMA26MMA_64x128x16_F32F16F16_SSILNSO_5MajorE0ELSQ_0ELNSO_7ScaleInE1ELSR_1EEEEEENS4_6LayoutINS5_IJSC_SB_SB_EEENS5_IJSB_NSA_ILi0EEESW_EEEEENS5_IJNS4_10UnderscoreESZ_SZ_EEEEENS4_23SM90_TMA_LOAD_MULTICASTENS4_14ComposedLayoutINS4_7SwizzleILi3ELi4ELi3EEENS4_18smem_ptr_flag_bitsILi16EEENSU_INS5_IJNSA_ILi8EEESH_EEENS5_IJSH_SB_EEEEEEEvNS4_8identityENS4_13SM90_TMA_LOADES1C_vS1D_EENS_8epilogue10collective6detail29Sm90TmaWarpSpecializedAdapterINS1H_15DefaultEpilogueISJ_SK_SK_NS1G_6thread17LinearCombinationISJ_Li1EffLNS1L_9ScaleType4KindE0ELNS_15FloatRoundStyleE2ESJ_EENS1_15EpilogueDefaultEEEEEvvEEEEvNT_6ParamsE --------------------------
	.section	.nv.info._ZN7cutlass13device_kernelINS_4gemm6kernel13GemmUniversalIN4cute5tupleIJiiiiEEENS1_10collective13CollectiveMmaINS1_34MainloopSm90TmaGmmaWarpSpecializedILi4ENS5_IJNS4_1CILi1EEENSA_ILi2EEESB_EEENS1_35KernelTmaWarpSpecializedCooperativeEEENS5_IJNSA_ILi128EEESG_NSA_ILi64EEEEEENS_6half_tENS5_IJlSB_lEEESJ_SK_NS4_8TiledMMAINS4_8MMA_AtomIJNS4_4SM904GMMA26MMA_64x128x16_F32F16F16_SSILNSO_5MajorE0ELSQ_0ELNSO_7ScaleInE1ELSR_1EEEEEENS4_6LayoutINS5_IJSC_SB_SB_EEENS5_IJSB_NSA_ILi0EEESW_EEEEENS5_IJNS4_10UnderscoreESZ_SZ_EEEEENS4_23SM90_TMA_LOAD_MULTICASTENS4_14ComposedLayoutINS4_7SwizzleILi3ELi4ELi3EEENS4_18smem_ptr_flag_bitsILi16EEENSU_INS5_IJNSA_ILi8EEESH_EEENS5_IJSH_SB_EEEEEEEvNS4_8identityENS4_13SM90_TMA_LOADES1C_vS1D_EENS_8epilogue10collective6detail29Sm90TmaWarpSpecializedAdapterINS1H_15DefaultEpilogueISJ_SK_SK_NS1G_6thread17LinearCombinationISJ_Li1EffLNS1L_9ScaleType4KindE0ELNS_15FloatRoundStyleE2ESJ_EENS1_15EpilogueDefaultEEEEEvvEEEEvNT_6ParamsE,"",@"SHT_CUDA_INFO"
	.sectionflags	@""
	.align	4


	//----- nvinfo : EIATTR_CUDA_API_VERSION
	.align		4
        /*0000*/ 	.byte	0x04, 0x37
        /*0002*/ 	.short	(.L_21 - .L_20)
.L_20:
        /*0004*/ 	.word	0x00000082


	//----- nvinfo : EIATTR_KPARAM_INFO
	.align		4
.L_21:
        /*0008*/ 	.byte	0x04, 0x17
        /*000a*/ 	.short	(.L_23 - .L_22)
.L_22:
        /*000c*/ 	.word	0x00000000
        /*0010*/ 	.short	0x0000
        /*0012*/ 	.short	0x0070
        /*0014*/ 	.byte	0x00, 0xf0, 0x01, 0x10


	//----- nvinfo : EIATTR_SPARSE_MMA_MASK
	.align		4
.L_23:
        /*0018*/ 	.byte	0x03, 0x50
        /*001a*/ 	.short	0x0000


	//----- nvinfo : EIATTR_MAXREG_COUNT
	.align		4
        /*001c*/ 	.byte	0x03, 0x1b
        /*001e*/ 	.short	0x00a8


	//----- nvinfo : EIATTR_NUM_BARRIERS
	.align		4
        /*0020*/ 	.byte	0x02, 0x4c
        /*0022*/ 	.byte	0x01
	.zero		1


	//----- nvinfo : EIATTR_EXTERNS
	.align		4
        /*0024*/ 	.byte	0x04, 0x0f
        /*0026*/ 	.short	(.L_25 - .L_24)


	//   ....[0]....
	.align		4
.L_24:
        /*0028*/ 	.word	index@(__assertfail)


	//----- nvinfo : EIATTR_MERCURY_ISA_VERSION
	.align		4
.L_25:
        /*002c*/ 	.byte	0x03, 0x5f
        /*002e*/ 	.short	0x0101


	//----- nvinfo : EIATTR_INT_WARP_WIDE_INSTR_OFFSETS
	.align		4
        /*0030*/ 	.byte	0x04, 0x31
        /*0032*/ 	.short	(.L_27 - .L_26)


	//   ....[0]....
.L_26:
        /*0034*/ 	.word	0x00000430


	//   ....[1]....
        /*0038*/ 	.word	0x00000450


	//   ....[2]....
        /*003c*/ 	.word	0x00000620


	//   ....[3]....
        /*0040*/ 	.word	0x00001e90


	//----- nvinfo : EIATTR_COOP_GROUP_MASK_REGIDS
	.align		4
.L_27:
        /*0044*/ 	.byte	0x04, 0x29
        /*0046*/ 	.short	(.L_29 - .L_28)


	//   ....[0]....
.L_28:
        /*0048*/ 	.word	0xffffffff


	//   ....[1]....
        /*004c*/ 	.word	0xffffffff


	//   ....[2]....
        /*0050*/ 	.word	0xffffffff


	//   ....[3]....
        /*0054*/ 	.word	0xffffffff


	//   ....[4]....
        /*0058*/ 	.word	0xffffffff


	//   ....[5]....
        /*005c*/ 	.word	0xffffffff


	//----- nvinfo : EIATTR_COOP_GROUP_INSTR_OFFSETS
	.align		4
.L_29:
        /*0060*/ 	.byte	0x04, 0x28
        /*0062*/ 	.short	(.L_31 - .L_30)


	//   ....[0]....
.L_30:
        /*0064*/ 	.word	0x00000060


	//   ....[1]....
        /*0068*/ 	.word	0x00000070


	//   ....[2]....
        /*006c*/ 	.word	0x00000130


	//   ....[3]....
        /*0070*/ 	.word	0x000002d0


	//   ....[4]....
        /*0074*/ 	.word	0x00000790


	//   ....[5]....
        /*0078*/ 	.word	0x00001410


	//----- nvinfo : EIATTR_REG_RECONFIG
	.align		4
.L_31:
        /*007c*/ 	.byte	0x01, 0x54
	.zero		2


	//----- nvinfo : EIATTR_SYSCALL_OFFSETS
	.align		4
        /*0080*/ 	.byte	0x04, 0x46
        /*0082*/ 	.short	(.L_33 - .L_32)


	//   ....[0]....
.L_32:
        /*0084*/ 	.word	0x00001600


	//----- nvinfo : EIATTR_MBARRIER_INSTR_OFFSETS
	.align		4
.L_33:
        /*0088*/ 	.byte	0x04, 0x39
        /*008a*/ 	.short	(.L_35 - .L_34)


	//   ....[0]....
.L_34:
        /*008c*/ 	.word	0x00000230
        /*0090*/ 	.word	0x000000ff
        /*0094*/ 	.word	0x00000000
        /*0098*/ 	.short	0x0100
        /*009a*/ 	.byte	0x08
	.zero		1


	//   ....[1]....
        /*009c*/ 	.word	0x00000240
        /*00a0*/ 	.word	0x000000ff
        /*00a4*/ 	.word	0x00000020
        /*00a8*/ 	.short	0x0100
        /*00aa*/ 	.byte	0x08
	.zero		1


	//   ....[2]....
        /*00ac*/ 	.word	0x00000250
        /*00b0*/ 	.word	0x000000ff
        /*00b4*/ 	.word	0x00000008
        /*00b8*/ 	.short	0x0100
        /*00ba*/ 	.byte	0x08
	.zero		1


	//   ....[3]....
        /*00bc*/ 	.word	0x00000260
        /*00c0*/ 	.word	0x000000ff
        /*00c4*/ 	.word	0x00000028
        /*00c8*/ 	.short	0x0100
        /*00ca*/ 	.byte	0x08
	.zero		1


	//   ....[4]....
        /*00cc*/ 	.word	0x00000270
        /*00d0*/ 	.word	0x000000ff
        /*00d4*/ 	.word	0x00000010
        /*00d8*/ 	.short	0x0100
        /*00da*/ 	.byte	0x08
	.zero		1


	//   ....[5]....
        /*00dc*/ 	.word	0x00000280
        /*00e0*/ 	.word	0x000000ff
        /*00e4*/ 	.word	0x00000030
        /*00e8*/ 	.short	0x0100
        /*00ea*/ 	.byte	0x08
	.zero		1


	//   ....[6]....
        /*00ec*/ 	.word	0x00000290
        /*00f0*/ 	.word	0x000000ff
        /*00f4*/ 	.word	0x00000018
        /*00f8*/ 	.short	0x0100
        /*00fa*/ 	.byte	0x08
	.zero		1


	//   ....[7]....
        /*00fc*/ 	.word	0x000002a0
        /*0100*/ 	.word	0x000000ff
        /*0104*/ 	.word	0x00000038
        /*0108*/ 	.short	0x0100
        /*010a*/ 	.byte	0x08
	.zero		1


	//   ....[8]....
        /*010c*/ 	.word	0x000006c0
        /*0110*/ 	.word	0x000000ff
        /*0114*/ 	.word	0x00000050
        /*0118*/ 	.short	0x0100
        /*011a*/ 	.byte	0x06
	.zero		1


	//   ....[9]....
        /*011c*/ 	.word	0x00000740
        /*0120*/ 	.word	0x000000ff
        /*0124*/ 	.word	0x00000058
        /*0128*/ 	.short	0x0100
        /*012a*/ 	.byte	0x06
	.zero		1


	//   ....[10]....
        /*012c*/ 	.word	0x000016c0
        /*0130*/ 	.word	0x00000003
        /*0134*/ 	.word	0x00000000
        /*0138*/ 	.short	0x010a
        /*013a*/ 	.byte	0x3f
	.zero		1


	//   ....[11]....
        /*013c*/ 	.word	0x00001720
        /*0140*/ 	.word	0x00000003
        /*0144*/ 	.word	0x00000000
        /*0148*/ 	.short	0x010a
        /*014a*/ 	.byte	0x3f
	.zero		1


	//   ....[12]....
        /*014c*/ 	.word	0x00001aa0
        /*0150*/ 	.word	0x00000005
        /*0154*/ 	.word	0x00000000
        /*0158*/ 	.short	0x010a
        /*015a*/ 	.byte	0x3f
	.zero		1


	//   ....[13]....
        /*015c*/ 	.word	0x00001ae0
        /*0160*/ 	.word	0x00000005
        /*0164*/ 	.word	0x00000000
        /*0168*/ 	.short	0x010a
        /*016a*/ 	.byte	0x3f
	.zero		1


	//   ....[14]....
        /*016c*/ 	.word	0x00001d40
        /*0170*/ 	.word	0x00000004
        /*0174*/ 	.word	0x00000000
        /*0178*/ 	.short	0x0101
        /*017a*/ 	.byte	0x3f
	.zero		1


	//   ....[15]....
        /*017c*/ 	.word	0x00001f00
        /*0180*/ 	.word	0x00000000
        /*0184*/ 	.word	0x00000000
        /*0188*/ 	.short	0x0101
        /*018a*/ 	.byte	0x3f
	.zero		1


	//   ....[16]....
        /*018c*/ 	.word	0x00006fb0
        /*0190*/ 	.word	0x00000014
        /*0194*/ 	.word	0x00000020
        /*0198*/ 	.short	0x010a
        /*019a*/ 	.byte	0x3f
	.zero		1


	//   ....[17]....
        /*019c*/ 	.word	0x00007370
        /*01a0*/ 	.word	0x00000006
        /*01a4*/ 	.word	0x00000058
        /*01a8*/ 	.short	0x0101
        /*01aa*/ 	.byte	0x3f
	.zero		1


	//   ....[18]....
        /*01ac*/ 	.word	0x00007a90
        /*01b0*/ 	.word	0x00000007
        /*01b4*/ 	.word	0x00000000
        /*01b8*/ 	.short	0x010a
        /*01ba*/ 	.byte	0x3f
	.zero		1


	//   ....[19]....
        /*01bc*/ 	.word	0x00007b10
        /*01c0*/ 	.word	0x00000006
        /*01c4*/ 	.word	0x00000000
        /*01c8*/ 	.short	0x010a
        /*01ca*/ 	.byte	0x3f
	.zero		1


	//   ....[20]....
        /*01cc*/ 	.word	0x00007ba0
        /*01d0*/ 	.word	0x00000007
        /*01d4*/ 	.word	0x00000000
        /*01d8*/ 	.short	0x010a
        /*01da*/ 	.byte	0x3f
	.zero		1


	//   ....[21]....
        /*01dc*/ 	.word	0x00007c30
        /*01e0*/ 	.word	0x00000005
        /*01e4*/ 	.word	0x00000000
        /*01e8*/ 	.short	0x010a
        /*01ea*/ 	.byte	0x3f
	.zero		1


	//   ....[22]....
        /*01ec*/ 	.word	0x00007c90
        /*01f0*/ 	.word	0x00000003
        /*01f4*/ 	.word	0x00000000
        /*01f8*/ 	.short	0x010a
        /*01fa*/ 	.byte	0x3f
	.zero		1


	//   ....[23]....
        /*01fc*/ 	.word	0x00007ce0
        /*0200*/ 	.word	0x00000005
        /*0204*/ 	.word	0x00000000
        /*0208*/ 	.short	0x010a
        /*020a*/ 	.byte	0x3f
	.zero		1


	//   ....[24]....
        /*020c*/ 	.word	0x00007db0
        /*0210*/ 	.word	0x00000014
        /*0214*/ 	.word	0x00000020
        /*0218*/ 	.short	0x010a
        /*021a*/ 	.byte	0x3f
	.zero		1


	//   ....[25]....
        /*021c*/ 	.word	0x00007e80
        /*0220*/ 	.word	0x00000007
        /*0224*/ 	.word	0x00000000
        /*0228*/ 	.short	0x010a
        /*022a*/ 	.byte	0x3f
	.zero		1


	//   ....[26]....
        /*022c*/ 	.word	0x00007ed0
        /*0230*/ 	.word	0x00000006
        /*0234*/ 	.word	0x00000000
        /*0238*/ 	.short	0x010a
        /*023a*/ 	.byte	0x3f
	.zero		1


	//   ....[27]....
        /*023c*/ 	.word	0x00007f20
        /*0240*/ 	.word	0x00000007
        /*0244*/ 	.word	0x00000000
        /*0248*/ 	.short	0x010a
        /*024a*/ 	.byte	0x3f
	.zero		1


	//----- nvinfo : EIATTR_NUM_MBARRIERS
	.align		4
.L_35:
        /*024c*/ 	.byte	0x03, 0x38
        /*024e*/ 	.short	0x000a


	//----- nvinfo : EIATTR_EXIT_INSTR_OFFSETS
	.align		4
        /*0250*/ 	.byte	0x04, 0x1c
        /*0252*/ 	.short	(.L_37 - .L_36)


	//   ....[0]....
.L_36:
        /*0254*/ 	.word	0x00000960


	//   ....[1]....
        /*0258*/ 	.word	0x00001170


	//   ....[2]....
        /*025c*/ 	.word	0x00006740


	//   ....[3]....
        /*0260*/ 	.word	0x00006ca0


	//   ....[4]....
        /*0264*/ 	.word	0x00007c80


	//----- nvinfo : EIATTR_MAX_THREADS
	.align		4
.L_37:
        /*0268*/ 	.byte	0x04, 0x05
        /*026a*/ 	.short	(.L_39 - .L_38)
.L_38:
        /*026c*/ 	.word	0x00000180
        /*0270*/ 	.word	0x00000001
        /*0274*/ 	.word	0x00000001


	//----- nvinfo : EIATTR_CRS_STACK_SIZE
	.align		4
.L_39:
        /*0278*/ 	.byte	0x04, 0x1e
        /*027a*/ 	.short	(.L_41 - .L_40)
.L_40:
        /*027c*/ 	.word	0x00000000


	//----- nvinfo : EIATTR_CBANK_PARAM_SIZE
	.align		4
.L_41:
        /*0280*/ 	.byte	0x03, 0x19
        /*0282*/ 	.short	0x0470


	//----- nvinfo : EIATTR_PARAM_CBANK
	.align		4
        /*0284*/ 	.byte	0x04, 0x0a
        /*0286*/ 	.short	(.L_43 - .L_42)
	.align		4
.L_42:
        /*0288*/ 	.word	index@(.nv.constant0._ZN7cutlass13device_kernelINS_4gemm6kernel13GemmUniversalIN4cute5tupleIJiiiiEEENS1_10collective13CollectiveMmaINS1_34MainloopSm90TmaGmmaWarpSpecializedILi4ENS5_IJNS4_1CILi1EEENSA_ILi2EEESB_EEENS1_35KernelTmaWarpSpecializedCooperativeEEENS5_IJNSA_ILi128EEESG_NSA_ILi64EEEEEENS_6half_tENS5_IJlSB_lEEESJ_SK_NS4_8TiledMMAINS4_8MMA_AtomIJNS4_4SM904GMMA26MMA_64x128x16_F32F16F16_SSILNSO_5MajorE0ELSQ_0ELNSO_7ScaleInE1ELSR_1EEEEEENS4_6LayoutINS5_IJSC_SB_SB_EEENS5_IJSB_NSA_ILi0EEESW_EEEEENS5_IJNS4_10UnderscoreESZ_SZ_EEEEENS4_23SM90_TMA_LOAD_MULTICASTENS4_14ComposedLayoutINS4_7SwizzleILi3ELi4ELi3EEENS4_18smem_ptr_flag_bitsILi16EEENSU_INS5_IJNSA_ILi8EEESH_EEENS5_IJSH_SB_EEEEEEEvNS4_8identityENS4_13SM90_TMA_LOADES1C_vS1D_EENS_8epilogue10collective6detail29Sm90TmaWarpSpecializedAdapterINS1H_15DefaultEpilogueISJ_SK_SK_NS1G_6thread17LinearCombinationISJ_Li1EffLNS1L_9ScaleType4KindE0ELNS_15FloatRoundStyleE2ESJ_EENS1_15EpilogueDefaultEEEEEvvEEEEvNT_6ParamsE)
        /*028c*/ 	.short	0x0210
        /*028e*/ 	.short	0x0470


	//----- nvinfo : EIATTR_SW_WAR
	.align		4
.L_43:
        /*0290*/ 	.byte	0x04, 0x36
        /*0292*/ 	.short	(.L_45 - .L_44)
.L_44:
        /*0294*/ 	.word	0x00000008
.L_45:


//--------------------- .nv.callgraph             --------------------------
	.section	.nv.callgraph,"",@"SHT_CUDA_CALLGRAPH"
	.align	4
	.sectionentsize	8
	.align		4
        /*0000*/ 	.word	0x00000000
	.align		4
        /*0004*/ 	.word	0xffffffff
	.align		4
        /*0008*/ 	.word	index@(_ZN7cutlass13device_kernelINS_4gemm6kernel13GemmUniversalIN4cute5tupleIJiiiiEEENS1_10collective13CollectiveMmaINS1_34MainloopSm90TmaGmmaWarpSpecializedILi4ENS5_IJNS4_1CILi1EEENSA_ILi2EEESB_EEENS1_35KernelTmaWarpSpecializedCooperativeEEENS5_IJNSA_ILi128EEESG_NSA_ILi64EEEEEENS_6half_tENS5_IJlSB_lEEESJ_SK_NS4_8TiledMMAINS4_8MMA_AtomIJNS4_4SM904GMMA26MMA_64x128x16_F32F16F16_SSILNSO_5MajorE0ELSQ_0ELNSO_7ScaleInE1ELSR_1EEEEEENS4_6LayoutINS5_IJSC_SB_SB_EEENS5_IJSB_NSA_ILi0EEESW_EEEEENS5_IJNS4_10UnderscoreESZ_SZ_EEEEENS4_23SM90_TMA_LOAD_MULTICASTENS4_14ComposedLayoutINS4_7SwizzleILi3ELi4ELi3EEENS4_18smem_ptr_flag_bitsILi16EEENSU_INS5_IJNSA_ILi8EEESH_EEENS5_IJSH_SB_EEEEEEEvNS4_8identityENS4_13SM90_TMA_LOADES1C_vS1D_EENS_8epilogue10collective6detail29Sm90TmaWarpSpecializedAdapterINS1H_15DefaultEpilogueISJ_SK_SK_NS1G_6thread17LinearCombinationISJ_Li1EffLNS1L_9ScaleType4KindE0ELNS_15FloatRoundStyleE2ESJ_EENS1_15EpilogueDefaultEEEEEvvEEEEvNT_6ParamsE)
	.align		4
        /*000c*/ 	.word	index@(__assertfail)
	.align		4
        /*0010*/ 	.word	0x00000000
	.align		4
        /*0014*/ 	.word	0xfffffffe
	.align		4
        /*0018*/ 	.word	0x00000000
	.align		4
        /*001c*/ 	.word	0xfffffffd
	.align		4
        /*0020*/ 	.word	0x00000000
	.align		4
        /*0024*/ 	.word	0xfffffffc


//--------------------- .nv.constant4             --------------------------
	.section	.nv.constant4,"a",@progbits
	.align	8
	.align		8
.nv.constant4:
        /*0000*/ 	.dword	__assertfail
	.align		8
        /*0008*/ 	.dword	__unnamed_1
	.align		8
        /*0010*/ 	.dword	_ZN39_INTERNAL_357a351c_4_k_cu_0b629ad1_30244cuda3std3__45__cpo5beginE
	.align		8
        /*0018*/ 	.dword	_ZN39_INTERNAL_357a351c_4_k_cu_0b629ad1_30244cuda3std3__45__cpo3endE
	.align		8
        /*0020*/ 	.dword	_ZN39_INTERNAL_357a351c_4_k_cu_0b629ad1_30244cuda3std3__45__cpo6cbeginE
	.align		8
        /*0028*/ 	.dword	_ZN39_INTERNAL_357a351c_4_k_cu_0b629ad1_30244cuda3std3__45__cpo4cendE
	.align		8
        /*0030*/ 	.dword	_ZN39_INTERNAL_357a351c_4_k_cu_0b629ad1_30244cuda3std3__441_GLOBAL__N__357a351c_4_k_cu_0b629ad1_30246ignoreE
	.align		8
        /*0038*/ 	.dword	_ZN39_INTERNAL_357a351c_4_k_cu_0b629ad1_30244cuda3std3__419piecewise_constructE
	.align		8
        /*0040*/ 	.dword	_ZN39_INTERNAL_357a351c_4_k_cu_0b629ad1_30244cuda3std3__48in_placeE
	.align		8
        /*0048*/ 	.dword	_ZN39_INTERNAL_357a351c_4_k_cu_0b629ad1_30244cuda3std6ranges3__45__cpo4swapE
	.align		8
        /*0050*/ 	.dword	_ZN39_INTERNAL_357a351c_4_k_cu_0b629ad1_30244cuda3std6ranges3__45__cpo9iter_moveE
	.align		8
        /*0058*/ 	.dword	_ZN39_INTERNAL_357a351c_4_k_cu_0b629ad1_30244cute7productE
	.align		8
        /*0060*/ 	.dword	_ZN39_INTERNAL_357a351c_4_k_cu_0b629ad1_30244cute1_E
	.align		8
        /*0068*/ 	.dword	$str$22
	.align		8
        /*0070*/ 	.dword	$str$23


//--------------------- .text._ZN7cutlass13device_kernelINS_4gemm6kernel13GemmUniversalIN4cute5tupleIJiiiiEEENS1_10collective13CollectiveMmaINS1_34MainloopSm90TmaGmmaWarpSpecializedILi4ENS5_IJNS4_1CILi1EEENSA_ILi2EEESB_EEENS1_35KernelTmaWarpSpecializedCooperativeEEENS5_IJNSA_ILi128EEESG_NSA_ILi64EEEEEENS_6half_tENS5_IJlSB_lEEESJ_SK_NS4_8TiledMMAINS4_8MMA_AtomIJNS4_4SM904GMMA26MMA_64x128x16_F32F16F16_SSILNSO_5MajorE0ELSQ_0ELNSO_7ScaleInE1ELSR_1EEEEEENS4_6LayoutINS5_IJSC_SB_SB_EEENS5_IJSB_NSA_ILi0EEESW_EEEEENS5_IJNS4_10UnderscoreESZ_SZ_EEEEENS4_23SM90_TMA_LOAD_MULTICASTENS4_14ComposedLayoutINS4_7SwizzleILi3ELi4ELi3EEENS4_18smem_ptr_flag_bitsILi16EEENSU_INS5_IJNSA_ILi8EEESH_EEENS5_IJSH_SB_EEEEEEEvNS4_8identityENS4_13SM90_TMA_LOADES1C_vS1D_EENS_8epilogue10collective6detail29Sm90TmaWarpSpecializedAdapterINS1H_15DefaultEpilogueISJ_SK_SK_NS1G_6thread17LinearCombinationISJ_Li1EffLNS1L_9ScaleType4KindE0ELNS_15FloatRoundStyleE2ESJ_EENS1_15EpilogueDefaultEEEEEvvEEEEvNT_6ParamsE --------------------------
	.section	.text._ZN7cutlass13device_kernelINS_4gemm6kernel13GemmUniversalIN4cute5tupleIJiiiiEEENS1_10collective13CollectiveMmaINS1_34MainloopSm90TmaGmmaWarpSpecializedILi4ENS5_IJNS4_1CILi1EEENSA_ILi2EEESB_EEENS1_35KernelTmaWarpSpecializedCooperativeEEENS5_IJNSA_ILi128EEESG_NSA_ILi64EEEEEENS_6half_tENS5_IJlSB_lEEESJ_SK_NS4_8TiledMMAINS4_8MMA_AtomIJNS4_4SM904GMMA26MMA_64x128x16_F32F16F16_SSILNSO_5MajorE0ELSQ_0ELNSO_7ScaleInE1ELSR_1EEEEEENS4_6LayoutINS5_IJSC_SB_SB_EEENS5_IJSB_NSA_ILi0EEESW_EEEEENS5_IJNS4_10UnderscoreESZ_SZ_EEEEENS4_23SM90_TMA_LOAD_MULTICASTENS4_14ComposedLayoutINS4_7SwizzleILi3ELi4ELi3EEENS4_18smem_ptr_flag_bitsILi16EEENSU_INS5_IJNSA_ILi8EEESH_EEENS5_IJSH_SB_EEEEEEEvNS4_8identityENS4_13SM90_TMA_LOADES1C_vS1D_EENS_8epilogue10collective6detail29Sm90TmaWarpSpecializedAdapterINS1H_15DefaultEpilogueISJ_SK_SK_NS1G_6thread17LinearCombinationISJ_Li1EffLNS1L_9ScaleType4KindE0ELNS_15FloatRoundStyleE2ESJ_EENS1_15EpilogueDefaultEEEEEvvEEEEvNT_6ParamsE,"ax",@progbits
	.align	128
.text._ZN7cutlass13device_kernelINS_4gemm6kernel13GemmUniversalIN4cute5tupleIJiiiiEEENS1_10collective13CollectiveMmaINS1_34MainloopSm90TmaGmmaWarpSpecializedILi4ENS5_IJNS4_1CILi1EEENSA_ILi2EEESB_EEENS1_35KernelTmaWarpSpecializedCooperativeEEENS5_IJNSA_ILi128EEESG_NSA_ILi64EEEEEENS_6half_tENS5_IJlSB_lEEESJ_SK_NS4_8TiledMMAINS4_8MMA_AtomIJNS4_4SM904GMMA26MMA_64x128x16_F32F16F16_SSILNSO_5MajorE0ELSQ_0ELNSO_7ScaleInE1ELSR_1EEEEEENS4_6LayoutINS5_IJSC_SB_SB_EEENS5_IJSB_NSA_ILi0EEESW_EEEEENS5_IJNS4_10UnderscoreESZ_SZ_EEEEENS4_23SM90_TMA_LOAD_MULTICASTENS4_14ComposedLayoutINS4_7SwizzleILi3ELi4ELi3EEENS4_18smem_ptr_flag_bitsILi16EEENSU_INS5_IJNSA_ILi8EEESH_EEENS5_IJSH_SB_EEEEEEEvNS4_8identityENS4_13SM90_TMA_LOADES1C_vS1D_EENS_8epilogue10collective6detail29Sm90TmaWarpSpecializedAdapterINS1H_15DefaultEpilogueISJ_SK_SK_NS1G_6thread17LinearCombinationISJ_Li1EffLNS1L_9ScaleType4KindE0ELNS_15FloatRoundStyleE2ESJ_EENS1_15EpilogueDefaultEEEEEvvEEEEvNT_6ParamsE:
        .type           _ZN7cutlass13device_kernelINS_4gemm6kernel13GemmUniversalIN4cute5tupleIJiiiiEEENS1_10collective13CollectiveMmaINS1_34MainloopSm90TmaGmmaWarpSpecializedILi4ENS5_IJNS4_1CILi1EEENSA_ILi2EEESB_EEENS1_35KernelTmaWarpSpecializedCooperativeEEENS5_IJNSA_ILi128EEESG_NSA_ILi64EEEEEENS_6half_tENS5_IJlSB_lEEESJ_SK_NS4_8TiledMMAINS4_8MMA_AtomIJNS4_4SM904GMMA26MMA_64x128x16_F32F16F16_SSILNSO_5MajorE0ELSQ_0ELNSO_7ScaleInE1ELSR_1EEEEEENS4_6LayoutINS5_IJSC_SB_SB_EEENS5_IJSB_NSA_ILi0EEESW_EEEEENS5_IJNS4_10UnderscoreESZ_SZ_EEEEENS4_23SM90_TMA_LOAD_MULTICASTENS4_14ComposedLayoutINS4_7SwizzleILi3ELi4ELi3EEENS4_18smem_ptr_flag_bitsILi16EEENSU_INS5_IJNSA_ILi8EEESH_EEENS5_IJSH_SB_EEEEEEEvNS4_8identityENS4_13SM90_TMA_LOADES1C_vS1D_EENS_8epilogue10collective6detail29Sm90TmaWarpSpecializedAdapterINS1H_15DefaultEpilogueISJ_SK_SK_NS1G_6thread17LinearCombinationISJ_Li1EffLNS1L_9ScaleType4KindE0ELNS_15FloatRoundStyleE2ESJ_EENS1_15EpilogueDefaultEEEEEvvEEEEvNT_6ParamsE,@function
        .size           _ZN7cutlass13device_kernelINS_4gemm6kernel13GemmUniversalIN4cute5tupleIJiiiiEEENS1_10collective13CollectiveMmaINS1_34MainloopSm90TmaGmmaWarpSpecializedILi4ENS5_IJNS4_1CILi1EEENSA_ILi2EEESB_EEENS1_35KernelTmaWarpSpecializedCooperativeEEENS5_IJNSA_ILi128EEESG_NSA_ILi64EEEEEENS_6half_tENS5_IJlSB_lEEESJ_SK_NS4_8TiledMMAINS4_8MMA_AtomIJNS4_4SM904GMMA26MMA_64x128x16_F32F16F16_SSILNSO_5MajorE0ELSQ_0ELNSO_7ScaleInE1ELSR_1EEEEEENS4_6LayoutINS5_IJSC_SB_SB_EEENS5_IJSB_NSA_ILi0EEESW_EEEEENS5_IJNS4_10UnderscoreESZ_SZ_EEEEENS4_23SM90_TMA_LOAD_MULTICASTENS4_14ComposedLayoutINS4_7SwizzleILi3ELi4ELi3EEENS4_18smem_ptr_flag_bitsILi16EEENSU_INS5_IJNSA_ILi8EEESH_EEENS5_IJSH_SB_EEEEEEEvNS4_8identityENS4_13SM90_TMA_LOADES1C_vS1D_EENS_8epilogue10collective6detail29Sm90TmaWarpSpecializedAdapterINS1H_15DefaultEpilogueISJ_SK_SK_NS1G_6thread17LinearCombinationISJ_Li1EffLNS1L_9ScaleType4KindE0ELNS_15FloatRoundStyleE2ESJ_EENS1_15EpilogueDefaultEEEEEvvEEEEvNT_6ParamsE,(.L_x_197 - _ZN7cutlass13device_kernelINS_4gemm6kernel13GemmUniversalIN4cute5tupleIJiiiiEEENS1_10collective13CollectiveMmaINS1_34MainloopSm90TmaGmmaWarpSpecializedILi4ENS5_IJNS4_1CILi1EEENSA_ILi2EEESB_EEENS1_35KernelTmaWarpSpecializedCooperativeEEENS5_IJNSA_ILi128EEESG_NSA_ILi64EEEEEENS_6half_tENS5_IJlSB_lEEESJ_SK_NS4_8TiledMMAINS4_8MMA_AtomIJNS4_4SM904GMMA26MMA_64x128x16_F32F16F16_SSILNSO_5MajorE0ELSQ_0ELNSO_7ScaleInE1ELSR_1EEEEEENS4_6LayoutINS5_IJSC_SB_SB_EEENS5_IJSB_NSA_ILi0EEESW_EEEEENS5_IJNS4_10UnderscoreESZ_SZ_EEEEENS4_23SM90_TMA_LOAD_MULTICASTENS4_14ComposedLayoutINS4_7SwizzleILi3ELi4ELi3EEENS4_18smem_ptr_flag_bitsILi16EEENSU_INS5_IJNSA_ILi8EEESH_EEENS5_IJSH_SB_EEEEEEEvNS4_8identityENS4_13SM90_TMA_LOADES1C_vS1D_EENS_8epilogue10collective6detail29Sm90TmaWarpSpecializedAdapterINS1H_15DefaultEpilogueISJ_SK_SK_NS1G_6thread17LinearCombinationISJ_Li1EffLNS1L_9ScaleType4KindE0ELNS_15FloatRoundStyleE2ESJ_EENS1_15EpilogueDefaultEEEEEvvEEEEvNT_6ParamsE)
        .other          _ZN7cutlass13device_kernelINS_4gemm6kernel13GemmUniversalIN4cute5tupleIJiiiiEEENS1_10collective13CollectiveMmaINS1_34MainloopSm90TmaGmmaWarpSpecializedILi4ENS5_IJNS4_1CILi1EEENSA_ILi2EEESB_EEENS1_35KernelTmaWarpSpecializedCooperativeEEENS5_IJNSA_ILi128EEESG_NSA_ILi64EEEEEENS_6half_tENS5_IJlSB_lEEESJ_SK_NS4_8TiledMMAINS4_8MMA_AtomIJNS4_4SM904GMMA26MMA_64x128x16_F32F16F16_SSILNSO_5MajorE0ELSQ_0ELNSO_7ScaleInE1ELSR_1EEEEEENS4_6LayoutINS5_IJSC_SB_SB_EEENS5_IJSB_NSA_ILi0EEESW_EEEEENS5_IJNS4_10UnderscoreESZ_SZ_EEEEENS4_23SM90_TMA_LOAD_MULTICASTENS4_14ComposedLayoutINS4_7SwizzleILi3ELi4ELi3EEENS4_18smem_ptr_flag_bitsILi16EEENSU_INS5_IJNSA_ILi8EEESH_EEENS5_IJSH_SB_EEEEEEEvNS4_8identityENS4_13SM90_TMA_LOADES1C_vS1D_EENS_8epilogue10collective6detail29Sm90TmaWarpSpecializedAdapterINS1H_15DefaultEpilogueISJ_SK_SK_NS1G_6thread17LinearCombinationISJ_Li1EffLNS1L_9ScaleType4KindE0ELNS_15FloatRoundStyleE2ESJ_EENS1_15EpilogueDefaultEEEEEvvEEEEvNT_6ParamsE,@"STO_CUDA_ENTRY STV_DEFAULT"
_ZN7cutlass13device_kernelINS_4gemm6kernel13GemmUniversalIN4cute5tupleIJiiiiEEENS1_10collective13CollectiveMmaINS1_34MainloopSm90TmaGmmaWarpSpecializedILi4ENS5_IJNS4_1CILi1EEENSA_ILi2EEESB_EEENS1_35KernelTmaWarpSpecializedCooperativeEEENS5_IJNSA_ILi128EEESG_NSA_ILi64EEEEEENS_6half_tENS5_IJlSB_lEEESJ_SK_NS4_8TiledMMAINS4_8MMA_AtomIJNS4_4SM904GMMA26MMA_64x128x16_F32F16F16_SSILNSO_5MajorE0ELSQ_0ELNSO_7ScaleInE1ELSR_1EEEEEENS4_6LayoutINS5_IJSC_SB_SB_EEENS5_IJSB_NSA_ILi0EEESW_EEEEENS5_IJNS4_10UnderscoreESZ_SZ_EEEEENS4_23SM90_TMA_LOAD_MULTICASTENS4_14ComposedLayoutINS4_7SwizzleILi3ELi4ELi3EEENS4_18smem_ptr_flag_bitsILi16EEENSU_INS5_IJNSA_ILi8EEESH_EEENS5_IJSH_SB_EEEEEEEvNS4_8identityENS4_13SM90_TMA_LOADES1C_vS1D_EENS_8epilogue10collective6detail29Sm90TmaWarpSpecializedAdapterINS1H_15DefaultEpilogueISJ_SK_SK_NS1G_6thread17LinearCombinationISJ_Li1EffLNS1L_9ScaleType4KindE0ELNS_15FloatRoundStyleE2ESJ_EENS1_15EpilogueDefaultEEEEEvvEEEEvNT_6ParamsE:
[----:B------:R-:W0:Y:S01]  /*0000*/  LDC R1, c[0x0][0x28] ;  /* 0x00000a00ff017b82 */ /* 0x000e220000000800 */
[----:B------:R-:W1:Y:S01]  /*0010*/  S2R R94, SR_TID.X ;  /* 0x00000000005e7919 */ /* 0x000e620000002100 */
[----:B------:R-:W-:Y:S01]  /*0020*/  ELECT P0, URZ, PT ;  /* 0x00000000003f782f */ /* 0x000fe20003800000 */
[----:B------:R-:W-:Y:S01]  /*0030*/  BSSY B0, `(.L_x_0) ;  /* 0x000000f000007945 */ /* 0x000fe20003800000 */
[--C-:B-1----:R-:W-:Y:S02]  /*0040*/  SHF.R.U32.HI R0, RZ, 0x5, R94.reuse ;  /* 0x00000005ff007819 */ /* 0x102fe4000001165e */
[----:B------:R-:W-:-:S03]  /*0050*/  SHF.R.U32.HI R6, RZ, 0x7, R94 ;  /* 0x00000007ff067819 */ /* 0x000fc6000001165e */
[----:B------:R-:W1:Y:S04]  /*0060*/  SHFL.IDX PT, R3, R0, RZ, 0x1f ;  /* 0x00001fff00037589 */ /* 0x000e6800000e0000 */
[----:B------:R2:W3:Y:S01]  /*0070*/  SHFL.IDX PT, R2, R6, RZ, 0x1f ;  /* 0x00001fff06027589 */ /* 0x0004e200000e0000 */
[----:B-1----:R-:W-:-:S13]  /*0080*/  ISETP.NE.OR P0, PT, R3, RZ, !P0 ;  /* 0x000000ff0300720c */ /* 0x002fda0004705670 */
[----:B0-23--:R-:W-:Y:S05]  /*0090*/  @P0 BRA `(.L_x_1) ;  /* 0x0000000000200947 */ /* 0x00dfea0003800000 */
[----:B------:R-:W-:Y:S02]  /*00a0*/  ULDC.64 UR4, c[0x0][0x198] ;  /* 0x0000660000047ab9 */ /* 0x000fe40000000a00 */
[----:B------:R-:W-:Y:S02]  /*00b0*/  UIADD3 UR6, UP0, UR4, 0xf0, URZ ;  /* 0x000000f004067890 */ /* 0x000fe4000ff1e03f */
[----:B------:R-:W-:Y:S02]  /*00c0*/  UIADD3 UR4, UP1, UR4, 0x1f0, URZ ;  /* 0x000001f004047890 */ /* 0x000fe4000ff3e03f */
[----:B------:R-:W-:Y:S02]  /*00d0*/  UIADD3.X UR7, URZ, UR5, URZ, UP0, !UPT ;  /* 0x000000053f077290 */ /* 0x000fe400087fe43f */
[----:B------:R-:W-:-:S07]  /*00e0*/  UIADD3.X UR5, URZ, UR5, URZ, UP1, !UPT ;  /* 0x000000053f057290 */ /* 0x000fce0008ffe43f */
[----:B------:R0:W-:Y:S02]  /*00f0*/  UTMACCTL.PF [UR6] ;  /* 0x00000000060079b9 */ /* 0x0001e40008040000 */
[----:B------:R0:W-:Y:S02]  /*0100*/  UTMACCTL.PF [UR4] ;  /* 0x00000000040079b9 */ /* 0x0001e40008040000 */
[----:B0-----:R-:W-:Y:S01]  /*0110*/  NOP ;  /* 0x0000000000007918 */ /* 0x001fe20000000000 */
.L_x_1:
[----:B------:R-:W-:Y:S05]  /*0120*/  BSYNC B0 ;  /* 0x0000000000007941 */ /* 0x000fea0003800000 */
.L_x_0:
[----:B------:R-:W0:Y:S02]  /*0130*/  SHFL.IDX PT, R5, R0, RZ, 0x1f ;  /* 0x00001fff00057589 */ /* 0x000e2400000e0000 */
[----:B0-----:R-:W-:-:S13]  /*0140*/  ISETP.NE.AND P0, PT, R5, RZ, PT ;  /* 0x000000ff0500720c */ /* 0x001fda0003f05270 */
[----:B------:R-:W-:Y:S05]  /*0150*/  @P0 BRA `(.L_x_2) ;  /* 0x0000000000580947 */ /* 0x000fea0003800000 */
[----:B------:R-:W0:Y:S01]  /*0160*/  S2UR UR8, SR_CgaCtaId ;  /* 0x00000000000879c3 */ /* 0x000e220000008800 */
[----:B------:R-:W-:Y:S01]  /*0170*/  UMOV UR4, 0x400 ;  /* 0x0000040000047882 */ /* 0x000fe20000000000 */
[----:B------:R-:W-:Y:S01]  /*0180*/  UMOV UR5, 0x1 ;  /* 0x0000000100057882 */ /* 0x000fe20000000000 */
[----:B------:R-:W-:Y:S01]  /*0190*/  UMOV UR6, 0x4 ;  /* 0x0000000400067882 */ /* 0x000fe20000000000 */
[----:B------:R-:W-:Y:S01]  /*01a0*/  ELECT P0, URZ, PT ;  /* 0x00000000003f782f */ /* 0x000fe20003800000 */
[----:B------:R-:W-:-:S04]  /*01b0*/  UIADD3 UR6, -UR6, 0x100000, URZ ;  /* 0x0010000006067890 */ /* 0x000fc8000fffe13f */
[----:B------:R-:W-:Y:S02]  /*01c0*/  USHF.L.U32 UR7, UR6, 0xb, URZ ;  /* 0x0000000b06077899 */ /* 0x000fe4000800063f */
[----:B------:R-:W-:Y:S02]  /*01d0*/  USHF.L.U32 UR6, UR6, 0x1, URZ ;  /* 0x0000000106067899 */ /* 0x000fe4000800063f */
[----:B0-----:R-:W-:Y:S02]  /*01e0*/  ULEA UR8, UR8, UR4, 0x18 ;  /* 0x0000000408087291 */ /* 0x001fe4000f8ec03f */
[----:B------:R-:W-:-:S04]  /*01f0*/  UIADD3 UR4, -UR5, 0x100000, URZ ;  /* 0x0010000005047890 */ /* 0x000fc8000fffe13f */
[----:B------:R-:W-:Y:S02]  /*0200*/  USHF.L.U32 UR5, UR4, 0xb, URZ ;  /* 0x0000000b04057899 */ /* 0x000fe4000800063f */
[----:B------:R-:W-:Y:S01]  /*0210*/  USHF.L.U32 UR4, UR4, 0x1, URZ ;  /* 0x0000000104047899 */ /* 0x000fe2000800063f */
[----:B------:R-:W0:Y:S11]  /*0220*/  FENCE.VIEW.ASYNC.S ;  /* 0x00000000000073c6 */ /* 0x000e360000000000 */
[----:B0-----:R0:W1:Y:S01]  /*0230*/  SYNCS.EXCH.64 URZ, [UR8], UR4 ;  /* 0x00000004083f75b2 */ /* 0x0010620008000100 */
[----:B------:R0:W2:Y:S01]  /*0240*/  SYNCS.EXCH.64 URZ, [UR8+0x20], UR6 ;  /* 0x00002006083f75b2 */ /* 0x0000a20008000100 */
[----:B------:R0:W3:Y:S01]  /*0250*/  SYNCS.EXCH.64 URZ, [UR8+0x8], UR4 ;  /* 0x00000804083f75b2 */ /* 0x0000e20008000100 */
[----:B------:R0:W4:Y:S01]  /*0260*/  SYNCS.EXCH.64 URZ, [UR8+0x28], UR6 ;  /* 0x00002806083f75b2 */ /* 0x0001220008000100 */
[----:B------:R0:W0:Y:S01]  /*0270*/  SYNCS.EXCH.64 URZ, [UR8+0x10], UR4 ;  /* 0x00001004083f75b2 */ /* 0x0000220008000100 */
[----:B------:R0:W0:Y:S01]  /*0280*/  SYNCS.EXCH.64 URZ, [UR8+0x30], UR6 ;  /* 0x00003006083f75b2 */ /* 0x0000220008000100 */
[----:B------:R0:W0:Y:S01]  /*0290*/  SYNCS.EXCH.64 URZ, [UR8+0x18], UR4 ;  /* 0x00001804083f75b2 */ /* 0x0000220008000100 */
[----:B------:R0:W0:Y:S01]  /*02a0*/  SYNCS.EXCH.64 URZ, [UR8+0x38], UR6 ;  /* 0x00003806083f75b2 */ /* 0x0000220008000100 */
[----:B------:R-:W-:Y:S01]  /*02b0*/  NOP ;  /* 0x0000000000007918 */ /* 0x000fe20000000000 */
.L_x_2:
[----:B------:R-:W-:Y:S01]  /*02c0*/  SHF.R.S32.HI R7, RZ, 0x1f, R94 ;  /* 0x0000001fff077819 */ /* 0x000fe2000001145e */
[----:B------:R-:W5:Y:S01]  /*02d0*/  SHFL.IDX PT, R0, R0, RZ, 0x1f ;  /* 0x00001fff00007589 */ /* 0x000f6200000e0000 */
[----:B0-----:R-:W0:Y:S01]  /*02e0*/  S2UR UR8, SR_CTAID.X ;  /* 0x00000000000879c3 */ /* 0x001e220000002500 */
[----:B------:R-:W-:Y:S02]  /*02f0*/  ELECT P0, URZ, PT ;  /* 0x00000000003f782f */ /* 0x000fe40003800000 */
[----:B------:R-:W-:Y:S01]  /*0300*/  LEA.HI R7, R7, R94, RZ, 0x7 ;  /* 0x0000005e07077211 */ /* 0x000fe200078f38ff */
[----:B------:R-:W1:Y:S01]  /*0310*/  S2R R4, SR_CTAID.Y ;  /* 0x0000000000047919 */ /* 0x000e620000002600 */
[----:B------:R-:W-:Y:S01]  /*0320*/  ULDC UR4, c[0x0][0x154] ;  /* 0x0000550000047ab9 */ /* 0x000fe20000000800 */
[----:B------:R-:W-:Y:S01]  /*0330*/  NOP ;  /* 0x0000000000007918 */ /* 0x000fe20000000000 */
[----:B------:R-:W-:Y:S01]  /*0340*/  LOP3.LUT R7, R7, 0xffffff80, RZ, 0xc0, !PT ;  /* 0xffffff8007077812 */ /* 0x000fe200078ec0ff */
[----:B------:R-:W-:Y:S01]  /*0350*/  NOP ;  /* 0x0000000000007918 */ /* 0x000fe20000000000 */
[----:B------:R-:W2:Y:S03]  /*0360*/  LDC R14, c[0x0][0x140] ;  /* 0x00005000ff0e7b82 */ /* 0x000ea60000000800 */
[----:B------:R-:W-:-:S05]  /*0370*/  IMAD.IADD R7, R94, 0x1, -R7 ;  /* 0x000000015e077824 */ /* 0x000fca00078e0a07 */
[----:B------:R-:W-:Y:S01]  /*0380*/  SHF.R.S32.HI R8, RZ, 0x1f, R7 ;  /* 0x0000001fff087819 */ /* 0x000fe20000011407 */
[----:B------:R-:W3:Y:S01]  /*0390*/  LDC R12, c[0x0][0x144] ;  /* 0x00005100ff0c7b82 */ /* 0x000ee20000000800 */
[----:B------:R-:W-:Y:S02]  /*03a0*/  LOP3.LUT P2, RZ, R7, 0x7, RZ, 0xc0, !PT ;  /* 0x0000000707ff7812 */ /* 0x000fe4000784c0ff */
[----:B------:R-:W-:Y:S02]  /*03b0*/  LEA.HI R8, R8, R7, RZ, 0x3 ;  /* 0x0000000708087211 */ /* 0x000fe400078f18ff */
[----:B-----5:R-:W-:Y:S02]  /*03c0*/  ISETP.NE.OR P0, PT, R0, RZ, !P0 ;  /* 0x000000ff0000720c */ /* 0x020fe40004705670 */
[--C-:B------:R-:W-:Y:S02]  /*03d0*/  SHF.R.S32.HI R0, RZ, 0x3, R8.reuse ;  /* 0x00000003ff007819 */ /* 0x100fe40000011408 */
[----:B------:R-:W-:-:S02]  /*03e0*/  SHF.R.S32.HI R9, RZ, 0x1f, R8 ;  /* 0x0000001fff097819 */ /* 0x000fc40000011408 */
[----:B------:R-:W-:Y:S02]  /*03f0*/  SHF.R.S32.HI R8, RZ, 0x1f, R5 ;  /* 0x0000001fff087819 */ /* 0x000fe40000011405 */
[----:B------:R-:W-:Y:S02]  /*0400*/  LEA.HI R9, R9, R0, RZ, 0x2 ;  /* 0x0000000009097211 */ /* 0x000fe400078f10ff */
[----:B------:R-:W-:Y:S02]  /*0410*/  LEA.HI R8, R8, R5, RZ, 0x2 ;  /* 0x0000000508087211 */ /* 0x000fe400078f10ff */
[----:B-1----:R-:W-:Y:S01]  /*0420*/  I2FP.F32.U32 R11, R4 ;  /* 0x00000004000b7245 */ /* 0x002fe20000201000 */
[----:B------:R-:W-:Y:S01]  /*0430*/  VOTEU.ALL UP0, P0 ;  /* 0x00000000003f7886 */ /* 0x000fe20000000000 */
[----:B------:R-:W-:Y:S01]  /*0440*/  LOP3.LUT R10, R8, 0x3ffffffc, RZ, 0xc0, !PT ;  /* 0x3ffffffc080a7812 */ /* 0x000fe200078ec0ff */
[----:B------:R-:W-:Y:S01]  /*0450*/  VOTEU.ALL UP1, P0 ;  /* 0x00000000003f7886 */ /* 0x000fe20000020000 */
[----:B------:R-:W-:Y:S01]  /*0460*/  LOP3.LUT R9, R9, 0xfffffffc, RZ, 0xc0, !PT ;  /* 0xfffffffc09097812 */ /* 0x000fe200078ec0ff */
[----:B------:R-:W-:Y:S01]  /*0470*/  FMUL R13, R11, UR4 ;  /* 0x000000040b0d7c20 */ /* 0x000fe20008400000 */
[----:B------:R-:W1:Y:S01]  /*0480*/  @!UP0 S2UR UR7, SR_CgaCtaId ;  /* 0x00000000000789c3 */ /* 0x000e620000008800 */
[----:B------:R-:W-:Y:S01]  /*0490*/  IMAD.IADD R11, R5, 0x1, -R10 ;  /* 0x00000001050b7824 */ /* 0x000fe200078e0a0a */
[----:B0-----:R-:W-:Y:S01]  /*04a0*/  I2FP.F32.U32 R10, UR8 ;  /* 0x00000008000a7c45 */ /* 0x001fe20008201000 */
[----:B------:R-:W-:Y:S01]  /*04b0*/  IMAD.IADD R8, R0, 0x1, -R9 ;  /* 0x0000000100087824 */ /* 0x000fe200078e0a09 */
[----:B------:R-:W-:Y:S01]  /*04c0*/  ULDC UR4, c[0x0][0x150] ;  /* 0x0000540000047ab9 */ /* 0x000fe20000000800 */
[----:B------:R-:W0:Y:S01]  /*04d0*/  F2I.U32.TRUNC.NTZ R13, R13 ;  /* 0x0000000d000d7305 */ /* 0x000e22000020f000 */
[----:B------:R-:W-:Y:S01]  /*04e0*/  SHF.R.S32.HI R0, RZ, 0x1f, R3 ;  /* 0x0000001fff007819 */ /* 0x000fe20000011403 */
[----:B------:R-:W-:Y:S01]  /*04f0*/  FMUL R10, R10, UR4 ;  /* 0x000000040a0a7c20 */ /* 0x000fe20008400000 */
[----:B------:R-:W5:Y:S01]  /*0500*/  LDC R9, c[0x0][0x148] ;  /* 0x00005200ff097b82 */ /* 0x000f620000000800 */
[----:B------:R-:W-:Y:S01]  /*0510*/  IMAD R8, R11, 0x4, R8 ;  /* 0x000000040b087824 */ /* 0x000fe200078e0208 */
[----:B------:R-:W-:Y:S01]  /*0520*/  LEA.HI R0, R0, R3, RZ, 0x2 ;  /* 0x0000000300007211 */ /* 0x000fe200078f10ff */
[----:B------:R-:W-:Y:S01]  /*0530*/  UMOV UR4, 0x20 ;  /* 0x0000002000047882 */ /* 0x000fe20000000000 */
[----:B------:R-:W-:Y:S01]  /*0540*/  @!UP0 UMOV UR6, 0x400 ;  /* 0x0000040000068882 */ /* 0x000fe20000000000 */
[----:B------:R-:W4:Y:S01]  /*0550*/  F2I.U32.TRUNC.NTZ R10, R10 ;  /* 0x0000000a000a7305 */ /* 0x000f22000020f000 */
[----:B------:R-:W-:Y:S01]  /*0560*/  LOP3.LUT R0, R0, 0xfffffffc, RZ, 0xc0, !PT ;  /* 0xfffffffc00007812 */ /* 0x000fe200078ec0ff */
[----:B------:R-:W-:Y:S01]  /*0570*/  IMAD.SHL.U32 R19, R8, 0x4, RZ ;  /* 0x0000000408137824 */ /* 0x000fe200078e00ff */
[----:B------:R-:W-:-:S04]  /*0580*/  @!UP0 UIADD3 UR4, -UR4, 0x100000, URZ ;  /* 0x0010000004048890 */ /* 0x000fc8000fffe13f */
[----:B------:R-:W-:Y:S02]  /*0590*/  @!UP0 USHF.L.U32 UR5, UR4, 0xb, URZ ;  /* 0x0000000b04058899 */ /* 0x000fe4000800063f */
[----:B------:R-:W-:Y:S01]  /*05a0*/  @!UP0 USHF.L.U32 UR4, UR4, 0x1, URZ ;  /* 0x0000000104048899 */ /* 0x000fe2000800063f */
[----:B--2---:R-:W-:Y:S01]  /*05b0*/  ISETP.EQ.U32.AND P3, PT, R14, 0x1, PT ;  /* 0x000000010e00780c */ /* 0x004fe20003f62070 */
[----:B------:R-:W-:Y:S01]  /*05c0*/  IMAD.IADD R3, R3, 0x1, -R0 ;  /* 0x0000000103037824 */ /* 0x000fe200078e0a00 */
[----:B------:R-:W-:Y:S01]  /*05d0*/  LOP3.LUT R19, R8, 0xc, R19, 0x78, !PT ;  /* 0x0000000c08137812 */ /* 0x000fe200078e7813 */
[----:B0-----:R-:W-:Y:S02]  /*05e0*/  IMAD.MOV R22, RZ, RZ, -R13 ;  /* 0x000000ffff167224 */ /* 0x001fe400078e0a0d */
[----:B------:R-:W-:Y:S01]  /*05f0*/  VIADD R8, R2, 0xffffffff ;  /* 0xffffffff02087836 */ /* 0x000fe20000000000 */
[----:B-1----:R-:W-:Y:S01]  /*0600*/  @!UP0 ULEA UR6, UR7, UR6, 0x18 ;  /* 0x0000000607068291 */ /* 0x002fe2000f8ec03f */
[----:B------:R-:W-:Y:S01]  /*0610*/  ISETP.NE.AND P1, PT, R3, 0x3, PT ;  /* 0x000000030300780c */ /* 0x000fe20003f25270 */
[----:B------:R-:W-:Y:S01]  /*0620*/  VOTEU.ALL UP0, P0 ;  /* 0x00000000003f7886 */ /* 0x000fe20000000000 */
[----:B------:R-:W-:Y:S01]  /*0630*/  ISETP.LT.U32.AND P0, PT, R19, 0x2, !P2 ;  /* 0x000000021300780c */ /* 0x000fe20005701070 */
[----:B----4-:R-:W-:Y:S01]  /*0640*/  IMAD.MOV R7, RZ, RZ, -R10 ;  /* 0x000000ffff077224 */ /* 0x010fe200078e0a0a */
[----:B------:R-:W-:-:S02]  /*0650*/  ISETP.EQ.OR P1, PT, R3, RZ, !P1 ;  /* 0x000000ff0300720c */ /* 0x000fc40004f22670 */
[----:B------:R-:W-:Y:S01]  /*0660*/  ISETP.GE.U32.AND P5, PT, R8, 0x2, PT ;  /* 0x000000020800780c */ /* 0x000fe20003fa6070 */
[----:B-----5:R-:W-:Y:S01]  /*0670*/  IMAD R0, R9, R22, R4 ;  /* 0x0000001609007224 */ /* 0x020fe200078e0204 */
[----:B------:R-:W-:Y:S01]  /*0680*/  ISETP.EQ.AND P1, PT, R2, RZ, P1 ;  /* 0x000000ff0200720c */ /* 0x000fe20000f22270 */
[----:B---3--:R-:W-:Y:S01]  /*0690*/  IMAD R7, R12, R7, UR8 ;  /* 0x000000080c077e24 */ /* 0x008fe2000f8e0207 */
[----:B------:R-:W-:Y:S01]  /*06a0*/  ISETP.NE.AND P2, PT, R2, RZ, PT ;  /* 0x000000ff0200720c */ /* 0x000fe20003f45270 */
[----:B------:R-:W0:Y:S02]  /*06b0*/  FENCE.VIEW.ASYNC.S ;  /* 0x00000000000073c6 */ /* 0x000e240000000000 */
[----:B0-----:R0:W1:Y:S01]  /*06c0*/  @!UP0 SYNCS.EXCH.64 URZ, [UR6+0x50], UR4 ;  /* 0x00005004063f85b2 */ /* 0x0010620008000100 */
[----:B------:R-:W-:Y:S02]  /*06d0*/  ISETP.NE.AND P4, PT, R0, R19, PT ;  /* 0x000000130000720c */ /* 0x000fe40003f85270 */
[----:B------:R-:W-:-:S02]  /*06e0*/  SEL R18, RZ, 0x1, !P1 ;  /* 0x00000001ff127807 */ /* 0x000fc40004800000 */
[----:B------:R-:W-:Y:S02]  /*06f0*/  ISETP.EQ.OR P4, PT, R7, RZ, !P4 ;  /* 0x000000ff0700720c */ /* 0x000fe40006782670 */
[----:B------:R-:W-:Y:S02]  /*0700*/  LOP3.LUT R0, R94, 0x7f, RZ, 0xc0, !PT ;  /* 0x0000007f5e007812 */ /* 0x000fe400078ec0ff */
[----:B------:R-:W-:Y:S02]  /*0710*/  PLOP3.LUT P0, PT, P0, P4, PT, 0x80, 0x0 ;  /* 0x000000000000781c */ /* 0x000fe40000709070 */
[----:B------:R-:W-:Y:S02]  /*0720*/  SEL R18, R18, 0x2, P5 ;  /* 0x0000000212127807 */ /* 0x000fe40002800000 */
[----:B------:R-:W-:Y:S01]  /*0730*/  P2R R102, PR, RZ, 0x1 ;  /* 0x00000001ff667803 */ /* 0x000fe20000000000 */
[----:B------:R0:W2:Y:S01]  /*0740*/  @!UP1 SYNCS.EXCH.64 URZ, [UR6+0x58], UR4 ;  /* 0x00005804063f95b2 */ /* 0x0000a20008000100 */
[----:B------:R-:W-:Y:S01]  /*0750*/  NOP ;  /* 0x0000000000007918 */ /* 0x000fe20000000000 */
[----:B------:R-:W-:Y:S06]  /*0760*/  @!P3 BRA `(.L_x_3) ;  /* 0x000000000008b947 */ /* 0x000fec0003800000 */
[----:B-12---:R-:W-:Y:S01]  /*0770*/  UCGABAR_ARV ;  /* 0x00000000000079c7 */ /* 0x006fe20008000000 */
[----:B------:R-:W-:Y:S05]  /*0780*/  BRA `(.L_x_4) ;  /* 0x0000000000047947 */ /* 0x000fea0003800000 */
.L_x_3:
[----:B-12---:R-:W-:Y:S01]  /*0790*/  NOP ;  /* 0x0000000000007918 */ /* 0x006fe20000000000 */
.L_x_4:
[----:B------:R-:W1:Y:S01]  /*07a0*/  LDC R2, c[0x0][0x65c] ;  /* 0x00019700ff027b82 */ /* 0x000e620000000800 */
[----:B------:R-:W-:Y:S02]  /*07b0*/  IMAD.U32 R10, RZ, RZ, UR8 ;  /* 0x00000008ff0a7e24 */ /* 0x000fe4000f8e00ff */
[----:B------:R-:W-:Y:S01]  /*07c0*/  IMAD.MOV.U32 R11, RZ, RZ, RZ ;  /* 0x000000ffff0b7224 */ /* 0x000fe200078e00ff */
[----:B-1----:R-:W-:-:S04]  /*07d0*/  ISETP.NE.AND P1, PT, R2, 0x1, PT ;  /* 0x000000010200780c */ /* 0x002fc80003f25270 */
[----:B------:R-:W-:-:S09]  /*07e0*/  P2R R5, PR, RZ, 0x2 ;  /* 0x00000002ff057803 */ /* 0x000fd20000000000 */
[----:B------:R-:W1:Y:S01]  /*07f0*/  @P1 LDC R17, c[0x0][0x10] ;  /* 0x00000400ff111b82 */ /* 0x000e620000000800 */
[----:B------:R-:W-:Y:S02]  /*0800*/  @P1 IMAD.MOV.U32 R5, RZ, RZ, RZ ;  /* 0x000000ffff051224 */ /* 0x000fe400078e00ff */
[----:B------:R-:W-:-:S05]  /*0810*/  @P1 IMAD.MOV.U32 R15, RZ, RZ, RZ ;  /* 0x000000ffff0f1224 */ /* 0x000fca00078e00ff */
[----:B------:R-:W2:Y:S01]  /*0820*/  @!P1 LDC R13, c[0x0][0xc] ;  /* 0x00000300ff0d9b82 */ /* 0x000ea20000000800 */
[----:B0-----:R-:W-:Y:S01]  /*0830*/  ULDC UR4, c[0x0][0xc] ;  /* 0x0000030000047ab9 */ /* 0x001fe20000000800 */
[----:B------:R-:W-:Y:S01]  /*0840*/  ULDC UR5, c[0x0][0x10] ;  /* 0x0000040000057ab9 */ /* 0x000fe20000000800 */
[----:B------:R-:W-:Y:S01]  /*0850*/  ULDC UR6, c[0x0][0x14] ;  /* 0x0000050000067ab9 */ /* 0x000fe20000000800 */
[----:B------:R-:W-:-:S04]  /*0860*/  UIMAD.WIDE.U32 UR4, UR4, UR5, URZ ;  /* 0x00000005040472a5 */ /* 0x000fc8000f8e003f */
[----:B------:R-:W-:Y:S02]  /*0870*/  UIMAD.WIDE.U32 UR36, UR4, UR6, URZ ;  /* 0x00000006042472a5 */ /* 0x000fe4000f8e003f */
[----:B------:R-:W-:-:S04]  /*0880*/  UIMAD UR42, UR5, UR6, URZ ;  /* 0x00000006052a72a4 */ /* 0x000fc8000f8e023f */
[----:B------:R-:W-:Y:S01]  /*0890*/  UIADD3 UR42, UR37, UR42, URZ ;  /* 0x0000002a252a7290 */ /* 0x000fe2000fffe03f */
[----:B-1----:R-:W-:-:S04]  /*08a0*/  @P1 IMAD.WIDE.U32 R16, R17, UR8, R4 ;  /* 0x0000000811101c25 */ /* 0x002fc8000f8e0004 */
[----:B------:R-:W-:Y:S02]  /*08b0*/  @P1 IMAD.IADD R17, R17, 0x1, R15 ;  /* 0x0000000111111824 */ /* 0x000fe400078e020f */
[----:B--2---:R-:W-:-:S04]  /*08c0*/  @!P1 IMAD.WIDE.U32 R10, R4, R13, R10 ;  /* 0x0000000d040a9225 */ /* 0x004fc800078e000a */
[----:B------:R-:W-:Y:S02]  /*08d0*/  @!P1 IMAD.MOV.U32 R16, RZ, RZ, R10 ;  /* 0x000000ffff109224 */ /* 0x000fe400078e000a */
[----:B------:R-:W-:Y:S01]  /*08e0*/  @!P1 IMAD.MOV.U32 R17, RZ, RZ, R11 ;  /* 0x000000ffff119224 */ /* 0x000fe200078e000b */
[----:B------:R-:W-:Y:S06]  /*08f0*/  @!P3 BRA `(.L_x_5) ;  /* 0x00000000000cb947 */ /* 0x000fec0003800000 */
[----:B------:R-:W-:Y:S01]  /*0900*/  UCGABAR_WAIT ;  /* 0x0000000000007dc7 */ /* 0x000fe20008000000 */
[----:B------:R-:W-:Y:S01]  /*0910*/  CCTL.IVALL ;  /* 0x00000000ff00798f */ /* 0x000fe20002000000 */
[----:B------:R-:W-:Y:S05]  /*0920*/  BRA `(.L_x_6) ;  /* 0x0000000000047947 */ /* 0x000fea0003800000 */
.L_x_5:
[----:B------:R-:W-:Y:S06]  /*0930*/  BAR.SYNC.DEFER_BLOCKING 0x0 ;  /* 0x0000000000007b1d */ /* 0x000fec0000010000 */
.L_x_6:
[----:B------:R-:W-:Y:S05]  /*0940*/  @!P2 BRA `(.L_x_7) ;  /* 0x0000005c0080a947 */ /* 0x000fea0003800000 */
[----:B------:R-:W-:-:S13]  /*0950*/  ISETP.GT.U32.AND P0, PT, R8, 0x1, PT ;  /* 0x000000010800780c */ /* 0x000fda0003f04070 */
[----:B------:R-:W-:Y:S05]  /*0960*/  @P0 EXIT ;  /* 0x000000000000094d */ /* 0x000fea0003800000 */
[----:B------:R-:W-:Y:S01]  /*0970*/  ULDC.64 UR4, c[0x0][0x650] ;  /* 0x0001940000047ab9 */ /* 0x000fe20000000a00 */
[----:B------:R-:W-:Y:S01]  /*0980*/  PRMT R3, RZ, 0x7610, R3 ;  /* 0x00007610ff037816 */ /* 0x000fe20000000003 */
[----:B------:R-:W-:Y:S01]  /*0990*/  IMAD.MOV.U32 R101, RZ, RZ, -0x1 ;  /* 0xffffffffff657424 */ /* 0x000fe200078e00ff */
[----:B------:R-:W-:Y:S01]  /*09a0*/  ISETP.GE.U32.AND P0, PT, R16, UR4, PT ;  /* 0x0000000410007c0c */ /* 0x000fe2000bf06070 */
[----:B------:R-:W-:Y:S02]  /*09b0*/  IMAD.MOV.U32 R100, RZ, RZ, -0x1 ;  /* 0xffffffffff647424 */ /* 0x000fe400078e00ff */
[----:B------:R-:W-:Y:S01]  /*09c0*/  IMAD.MOV.U32 R99, RZ, RZ, -0x1 ;  /* 0xffffffffff637424 */ /* 0x000fe200078e00ff */
[----:B------:R-:W-:-:S13]  /*09d0*/  ISETP.GE.U32.AND.EX P0, PT, R17, UR5, PT, P0 ;  /* 0x0000000511007c0c */ /* 0x000fda000bf06100 */
[----:B------:R-:W-:Y:S05]  /*09e0*/  @P0 BRA `(.L_x_8) ;  /* 0x0000000400280947 */ /* 0x000fea0003800000 */
[----:B------:R-:W0:Y:S01]  /*09f0*/  LDC.64 R24, c[0x0][0x628] ;  /* 0x00018a00ff187b82 */ /* 0x000e220000000a00 */
[----:B------:R-:W-:Y:S02]  /*0a00*/  IMAD.MOV.U32 R10, RZ, RZ, R16 ;  /* 0x000000ffff0a7224 */ /* 0x000fe400078e0010 */
[----:B------:R-:W-:-:S05]  /*0a10*/  IMAD.MOV.U32 R11, RZ, RZ, R17 ;  /* 0x000000ffff0b7224 */ /* 0x000fca00078e0011 */
[----:B------:R-:W1:Y:S08]  /*0a20*/  LDC R8, c[0x0][0x630] ;  /* 0x00018c00ff087b82 */ /* 0x000e700000000800 */
[----:B------:R-:W2:Y:S01]  /*0a30*/  LDC.64 R26, c[0x0][0x620] ;  /* 0x00018800ff1a7b82 */ /* 0x000ea20000000a00 */
[----:B0-----:R-:W-:-:S04]  /*0a40*/  ISETP.NE.U32.AND P0, PT, R24, RZ, PT ;  /* 0x000000ff1800720c */ /* 0x001fc80003f05070 */
[----:B------:R-:W-:-:S13]  /*0a50*/  ISETP.NE.AND.EX P0, PT, R25, RZ, PT, P0 ;  /* 0x000000ff1900720c */ /* 0x000fda0003f05300 */
[----:B-12---:R-:W-:Y:S05]  /*0a60*/  @!P0 BRA `(.L_x_9) ;  /* 0x0000000000288947 */ /* 0x006fea0003800000 */
[----:B------:R-:W0:Y:S02]  /*0a70*/  LDC R3, c[0x0][0x634] ;  /* 0x00018d00ff037b82 */ /* 0x000e240000000800 */
[----:B0-----:R-:W-:-:S05]  /*0a80*/  IADD3 R3, P0, R16, R3, RZ ;  /* 0x0000000310037210 */ /* 0x001fca0007f1e0ff */
[----:B------:R-:W-:-:S04]  /*0a90*/  IMAD.X R21, RZ, RZ, R17, P0 ;  /* 0x000000ffff157224 */ /* 0x000fc800000e0611 */
[----:B------:R-:W-:-:S04]  /*0aa0*/  IMAD.WIDE.U32 R10, R21, R24, RZ ;  /* 0x00000018150a7225 */ /* 0x000fc800078e00ff */
[----:B------:R-:W-:-:S04]  /*0ab0*/  IMAD.WIDE.U32 R12, P0, R3, R25, R10 ;  /* 0x00000019030c7225 */ /* 0x000fc8000780000a */
[----:B------:R-:W-:-:S04]  /*0ac0*/  IMAD.WIDE.U32 R10, R3, R24, RZ ;  /* 0x00000018030a7225 */ /* 0x000fc800078e00ff */
[----:B------:R-:W-:Y:S01]  /*0ad0*/  IMAD.X R15, RZ, RZ, RZ, P0 ;  /* 0x000000ffff0f7224 */ /* 0x000fe200000e06ff */
[----:B------:R-:W-:Y:S01]  /*0ae0*/  IADD3 RZ, P0, R11, R12, RZ ;  /* 0x0000000c0bff7210 */ /* 0x000fe20007f1e0ff */
[----:B------:R-:W-:-:S04]  /*0af0*/  IMAD.MOV.U32 R14, RZ, RZ, R13 ;  /* 0x000000ffff0e7224 */ /* 0x000fc800078e000d */
[----:B------:R-:W-:-:S08]  /*0b00*/  IMAD.WIDE.U32.X R10, R21, R25, R14, P0 ;  /* 0x00000019150a7225 */ /* 0x000fd000000e040e */
.L_x_9:
[----:B------:R-:W0:Y:S01]  /*0b10*/  LDC.64 R30, c[0x0][0x640] ;  /* 0x00019000ff1e7b82 */ /* 0x000e220000000a00 */
[--C-:B------:R-:W-:Y:S01]  /*0b20*/  SHF.R.U64 R99, R10, R8, R11.reuse ;  /* 0x000000080a637219 */ /* 0x100fe2000000120b */
[----:B------:R-:W-:Y:S01]  /*0b30*/  IMAD R22, R9, R22, R4 ;  /* 0x0000001609167224 */ /* 0x000fe200078e0204 */
[----:B------:R-:W-:Y:S01]  /*0b40*/  SHF.R.U32.HI R3, RZ, R8, R11 ;  /* 0x00000008ff037219 */ /* 0x000fe2000001160b */
[----:B------:R-:W-:Y:S01]  /*0b50*/  IMAD.MOV.U32 R23, RZ, RZ, 0x1 ;  /* 0x00000001ff177424 */ /* 0x000fe200078e00ff */
[----:B------:R-:W-:-:S03]  /*0b60*/  IADD3 R5, P0, RZ, -R99, RZ ;  /* 0x80000063ff057210 */ /* 0x000fc60007f1e0ff */
[----:B------:R-:W1:Y:S02]  /*0b70*/  LDC R12, c[0x0][0x618] ;  /* 0x00018600ff0c7b82 */ /* 0x000e640000000800 */
[----:B------:R-:W-:Y:S02]  /*0b80*/  IMAD.X R3, RZ, RZ, ~R3, P0 ;  /* 0x000000ffff037224 */ /* 0x000fe400000e0e03 */
[----:B------:R-:W-:-:S04]  /*0b90*/  IMAD.WIDE.U32 R10, R5, R26, R16 ;  /* 0x0000001a050a7225 */ /* 0x000fc800078e0010 */
[----:B------:R-:W2:Y:S01]  /*0ba0*/  LDC R20, c[0x0][0x608] ;  /* 0x00018200ff147b82 */ /* 0x000ea20000000800 */
[----:B------:R-:W-:Y:S02]  /*0bb0*/  IMAD R8, R3, R26, RZ ;  /* 0x0000001a03087224 */ /* 0x000fe400078e02ff */
[----:B------:R-:W-:Y:S02]  /*0bc0*/  IMAD.MOV.U32 R3, RZ, RZ, -0x1 ;  /* 0xffffffffff037424 */ /* 0x000fe400078e00ff */
[----:B------:R-:W-:-:S03]  /*0bd0*/  IMAD R5, R5, R27, R8 ;  /* 0x0000001b05057224 */ /* 0x000fc600078e0208 */
[----:B------:R-:W3:Y:S01]  /*0be0*/  LDC R28, c[0x0][0x658] ;  /* 0x00019600ff1c7b82 */ /* 0x000ee20000000800 */
[----:B------:R-:W-:Y:S01]  /*0bf0*/  IMAD.IADD R5, R11, 0x1, R5 ;  /* 0x000000010b057824 */ /* 0x000fe200078e0205 */
[----:B0-----:R-:W-:-:S04]  /*0c00*/  ISETP.NE.U32.AND P0, PT, R30, RZ, PT ;  /* 0x000000ff1e00720c */ /* 0x001fc80003f05070 */
[----:B------:R-:W-:Y:S02]  /*0c10*/  ISETP.NE.AND.EX P0, PT, R31, RZ, PT, P0 ;  /* 0x000000ff1f00720c */ /* 0x000fe40003f05300 */
[----:B------:R-:W0:Y:S01]  /*0c20*/  LDC R24, c[0x0][0x600] ;  /* 0x00018000ff187b82 */ /* 0x000e220000000800 */
[-CC-:B-1----:R-:W-:Y:S02]  /*0c30*/  SHF.R.U64 R14, R10, R12.reuse, R5.reuse ;  /* 0x0000000c0a0e7219 */ /* 0x182fe40000001205 */
[----:B------:R-:W-:-:S05]  /*0c40*/  SHF.R.U32.HI R5, RZ, R12, R5 ;  /* 0x0000000cff057219 */ /* 0x000fca0000011605 */
[----:B------:R-:W1:Y:S01]  /*0c50*/  LDC R15, c[0x0][0x648] ;  /* 0x00019200ff0f7b82 */ /* 0x000e620000000800 */
[-CC-:B--2---:R-:W-:Y:S02]  /*0c60*/  SHF.R.U64 R27, R14, R20.reuse, R5.reuse ;  /* 0x000000140e1b7219 */ /* 0x184fe40000001205 */
[----:B------:R-:W-:-:S05]  /*0c70*/  SHF.R.U32.HI R5, RZ, R20, R5 ;  /* 0x00000014ff057219 */ /* 0x000fca0000011605 */
[----:B------:R-:W2:Y:S01]  /*0c80*/  LDC R21, c[0x0][0x638] ;  /* 0x00018e00ff157b82 */ /* 0x000ea20000000800 */
[-CC-:B---3--:R-:W-:Y:S02]  /*0c90*/  SHF.R.U64 R20, R27, R28.reuse, R5.reuse ;  /* 0x0000001c1b147219 */ /* 0x188fe40000001205 */
[-C--:B------:R-:W-:Y:S02]  /*0ca0*/  SHF.L.U32 R3, R3, R28.reuse, RZ ;  /* 0x0000001c03037219 */ /* 0x080fe400000006ff */
[----:B------:R-:W-:Y:S01]  /*0cb0*/  SHF.R.U32.HI R5, RZ, R28, R5 ;  /* 0x0000001cff057219 */ /* 0x000fe20000011605 */
[----:B------:R-:W-:Y:S01]  /*0cc0*/  IMAD.MOV.U32 R4, RZ, RZ, R20 ;  /* 0x000000ffff047224 */ /* 0x000fe200078e0014 */
[----:B------:R-:W-:Y:S01]  /*0cd0*/  LOP3.LUT R12, RZ, R3, RZ, 0x33, !PT ;  /* 0x00000003ff0c7212 */ /* 0x000fe200078e33ff */
[----:B------:R-:W3:Y:S01]  /*0ce0*/  LDC R25, c[0x0][0x610] ;  /* 0x00018400ff197b82 */ /* 0x000ee20000000800 */
[----:B------:R-:W-:Y:S05]  /*0cf0*/  @!P0 BRA `(.L_x_10) ;  /* 0x0000000000288947 */ /* 0x000fea0003800000 */
[----:B------:R-:W4:Y:S02]  /*0d00*/  LDC R3, c[0x0][0x64c] ;  /* 0x00019300ff037b82 */ /* 0x000f240000000800 */
[----:B----4-:R-:W-:-:S05]  /*0d10*/  IADD3 R3, P0, R20, R3, RZ ;  /* 0x0000000314037210 */ /* 0x010fca0007f1e0ff */
        /* <DEDUP_REMOVED lines=8> */
.L_x_10:
[----:B-1----:R-:W-:Y:S01]  /*0da0*/  SHF.R.U64 R4, R4, R15, R5 ;  /* 0x0000000f04047219 */ /* 0x002fe20000001205 */
[----:B0-----:R-:W-:Y:S01]  /*0db0*/  VIADD R5, R24, 0xffffffff ;  /* 0xffffffff18057836 */ /* 0x001fe20000000000 */
[----:B------:R-:W-:Y:S02]  /*0dc0*/  SHF.L.U32 R3, R23, R28, RZ ;  /* 0x0000001c17037219 */ /* 0x000fe400000006ff */
[----:B------:R-:W-:Y:S01]  /*0dd0*/  LOP3.LUT R12, R27, R12, RZ, 0xc0, !PT ;  /* 0x0000000c1b0c7212 */ /* 0x000fe200078ec0ff */
[----:B------:R-:W-:Y:S01]  /*0de0*/  IMAD.MOV R8, RZ, RZ, -R4 ;  /* 0x000000ffff087224 */ /* 0x000fe200078e0a04 */
[----:B------:R-:W-:-:S03]  /*0df0*/  SEL R7, R7, R22, !P1 ;  /* 0x0000001607077207 */ /* 0x000fc60004800000 */
[----:B------:R-:W-:Y:S01]  /*0e00*/  IMAD R12, R3, R4, R12 ;  /* 0x00000004030c7224 */ /* 0x000fe200078e020c */
[----:B------:R-:W-:Y:S01]  /*0e10*/  LOP3.LUT R4, R14, R5, RZ, 0xc0, !PT ;  /* 0x000000050e047212 */ /* 0x000fe200078ec0ff */
[----:B--2---:R-:W-:Y:S02]  /*0e20*/  IMAD R3, R8, R21, R20 ;  /* 0x0000001508037224 */ /* 0x004fe400078e0214 */
[----:B---3--:R-:W-:Y:S02]  /*0e30*/  IMAD R7, R12, R25, R7 ;  /* 0x000000190c077224 */ /* 0x008fe400078e0207 */
[----:B------:R-:W-:Y:S02]  /*0e40*/  IMAD.MOV.U32 R5, RZ, RZ, 0x1 ;  /* 0x00000001ff057424 */ /* 0x000fe400078e00ff */
[----:B------:R-:W-:-:S03]  /*0e50*/  IMAD R4, R3, R24, R4 ;  /* 0x0000001803047224 */ /* 0x000fc600078e0204 */
[----:B------:R-:W-:Y:S02]  /*0e60*/  PRMT R3, R5, 0x7610, R3 ;  /* 0x0000761005037816 */ /* 0x000fe40000000003 */
[----:B------:R-:W-:Y:S02]  /*0e70*/  SEL R100, R4, R7, !P1 ;  /* 0x0000000704647207 */ /* 0x000fe40004800000 */
[----:B------:R-:W-:-:S07]  /*0e80*/  SEL R101, R7, R4, !P1 ;  /* 0x0000000407657207 */ /* 0x000fce0004800000 */
.L_x_8:
[----:B------:R-:W-:-:S08]  /*0e90*/  NOP ;  /* 0x0000000000007918 */ /* 0x000fd00000000000 */
[----:B------:R-:W0:Y:S02]  /*0ea0*/  USETMAXREG.TRY_ALLOC.CTAPOOL UP0, 0xe8 ;  /* 0x000000e8000079c8 */ /* 0x000e240008000600 */
[----:B0-----:R-:W-:-:S13]  /*0eb0*/  PLOP3.LUT P0, PT, PT, PT, UP0, 0x80, 0x0 ;  /* 0x000000000000781c */ /* 0x001fda0003f0f008 */
[----:B------:R-:W-:Y:S05]  /*0ec0*/  @!P0 BRA `(.L_x_8) ;  /* 0xfffffffc00f08947 */ /* 0x000fea000383ffff */
[----:B------:R-:W-:Y:S01]  /*0ed0*/  ULDC.64 UR4, c[0x0][0x598] ;  /* 0x0001660000047ab9 */ /* 0x000fe20000000a00 */
[----:B------:R-:W-:Y:S01]  /*0ee0*/  ULDC.64 UR38, c[0x0][0x208] ;  /* 0x0000820000267ab9 */ /* 0x000fe20000000a00 */
[----:B------:R-:W-:-:S04]  /*0ef0*/  ISETP.NE.U32.AND P0, PT, RZ, UR4, PT ;  /* 0x00000004ff007c0c */ /* 0x000fc8000bf05070 */
[----:B------:R-:W-:-:S13]  /*0f00*/  ISETP.NE.AND.EX P0, PT, RZ, UR5, PT, P0 ;  /* 0x00000005ff007c0c */ /* 0x000fda000bf05300 */
[----:B------:R-:W-:Y:S05]  /*0f10*/  @!P0 BRA `(.L_x_11) ;  /* 0x00000000001c8947 */ /* 0x000fea0003800000 */
[----:B------:R-:W0:Y:S02]  /*0f20*/  LDC.64 R4, c[0x0][0x598] ;  /* 0x00016600ff047b82 */ /* 0x000e240000000a00 */
[----:B0-----:R-:W2:Y:S02]  /*0f30*/  LDG.E.64 R4, desc[UR38][R4.64] ;  /* 0x0000002604047981 */ /* 0x001ea4000c1e1b00 */
[----:B--2---:R-:W-:-:S04]  /*0f40*/  ISETP.NE.U32.AND P0, PT, R4, RZ, PT ;  /* 0x000000ff0400720c */ /* 0x004fc80003f05070 */
[----:B------:R-:W-:-:S13]  /*0f50*/  ISETP.NE.AND.EX P0, PT, R5, RZ, PT, P0 ;  /* 0x000000ff0500720c */ /* 0x000fda0003f05300 */
[----:B------:R-:W-:Y:S05]  /*0f60*/  @!P0 BRA `(.L_x_11) ;  /* 0x0000000000088947 */ /* 0x000fea0003800000 */
[----:B------:R0:W5:Y:S01]  /*0f70*/  LD.E R88, desc[UR38][R4.64] ;  /* 0x0000002604587980 */ /* 0x000162000c101900 */
[----:B------:R-:W-:Y:S05]  /*0f80*/  BRA `(.L_x_12) ;  /* 0x0000000000247947 */ /* 0x000fea0003800000 */
.L_x_11:
[----:B------:R-:W-:Y:S02]  /*0f90*/  ULDC.64 UR4, c[0x0][0x588] ;  /* 0x0001620000047ab9 */ /* 0x000fe40000000a00 */
[----:B------:R-:W-:-:S04]  /*0fa0*/  ISETP.NE.U32.AND P0, PT, RZ, UR4, PT ;  /* 0x00000004ff007c0c */ /* 0x000fc8000bf05070 */
[----:B------:R-:W-:-:S13]  /*0fb0*/  ISETP.NE.AND.EX P0, PT, RZ, UR5, PT, P0 ;  /* 0x00000005ff007c0c */ /* 0x000fda000bf05300 */
[----:B------:R-:W-:Y:S05]  /*0fc0*/  @!P0 BRA `(.L_x_13) ;  /* 0x00000000000c8947 */ /* 0x000fea0003800000 */
[----:B------:R-:W0:Y:S02]  /*0fd0*/  LDC.64 R88, c[0x0][0x588] ;  /* 0x00016200ff587b82 */ /* 0x000e240000000a00 */
[----:B0-----:R1:W5:Y:S01]  /*0fe0*/  LDG.E R88, desc[UR38][R88.64] ;  /* 0x0000002658587981 */ /* 0x001362000c1e1900 */
[----:B------:R-:W-:Y:S05]  /*0ff0*/  BRA `(.L_x_12) ;  /* 0x0000000000087947 */ /* 0x000fea0003800000 */
.L_x_13:
[----:B------:R-:W-:Y:S02]  /*1000*/  ULDC UR4, c[0x0][0x580] ;  /* 0x0001600000047ab9 */ /* 0x000fe40000000800 */
[----:B------:R-:W-:-:S07]  /*1010*/  IMAD.U32 R88, RZ, RZ, UR4 ;  /* 0x00000004ff587e24 */ /* 0x000fce000f8e00ff */
.L_x_12:
[----:B------:R-:W-:Y:S02]  /*1020*/  ULDC.64 UR4, c[0x0][0x5a0] ;  /* 0x0001680000047ab9 */ /* 0x000fe40000000a00 */
[----:B------:R-:W-:-:S04]  /*1030*/  ISETP.NE.U32.AND P0, PT, RZ, UR4, PT ;  /* 0x00000004ff007c0c */ /* 0x000fc8000bf05070 */
[----:B------:R-:W-:-:S13]  /*1040*/  ISETP.NE.AND.EX P0, PT, RZ, UR5, PT, P0 ;  /* 0x00000005ff007c0c */ /* 0x000fda000bf05300 */
[----:B------:R-:W-:Y:S05]  /*1050*/  @!P0 BRA `(.L_x_14) ;  /* 0x00000000001c8947 */ /* 0x000fea0003800000 */
[----:B0-----:R-:W0:Y:S02]  /*1060*/  LDC.64 R4, c[0x0][0x5a0] ;  /* 0x00016800ff047b82 */ /* 0x001e240000000a00 */
[----:B0-----:R-:W2:Y:S02]  /*1070*/  LDG.E.64 R4, desc[UR38][R4.64] ;  /* 0x0000002604047981 */ /* 0x001ea4000c1e1b00 */
[----:B--2---:R-:W-:-:S04]  /*1080*/  ISETP.NE.U32.AND P0, PT, R4, RZ, PT ;  /* 0x000000ff0400720c */ /* 0x004fc80003f05070 */
[----:B------:R-:W-:-:S13]  /*1090*/  ISETP.NE.AND.EX P0, PT, R5, RZ, PT, P0 ;  /* 0x000000ff0500720c */ /* 0x000fda0003f05300 */
[----:B------:R-:W-:Y:S05]  /*10a0*/  @!P0 BRA `(.L_x_14) ;  /* 0x0000000000088947 */ /* 0x000fea0003800000 */
[----:B-1----:R0:W5:Y:S01]  /*10b0*/  LD.E R89, desc[UR38][R4.64] ;  /* 0x0000002604597980 */ /* 0x002162000c101900 */
[----:B------:R-:W-:Y:S05]  /*10c0*/  BRA `(.L_x_15) ;  /* 0x0000000000247947 */ /* 0x000fea0003800000 */
.L_x_14:
[----:B------:R-:W-:Y:S02]  /*10d0*/  ULDC.64 UR4, c[0x0][0x590] ;  /* 0x0001640000047ab9 */ /* 0x000fe40000000a00 */
[----:B------:R-:W-:-:S04]  /*10e0*/  ISETP.NE.U32.AND P0, PT, RZ, UR4, PT ;  /* 0x00000004ff007c0c */ /* 0x000fc8000bf05070 */
[----:B------:R-:W-:-:S13]  /*10f0*/  ISETP.NE.AND.EX P0, PT, RZ, UR5, PT, P0 ;  /* 0x00000005ff007c0c */ /* 0x000fda000bf05300 */
[----:B------:R-:W-:Y:S05]  /*1100*/  @!P0 BRA `(.L_x_16) ;  /* 0x00000000000c8947 */ /* 0x000fea0003800000 */
[----:B0-----:R-:W1:Y:S02]  /*1110*/  LDC.64 R4, c[0x0][0x590] ;  /* 0x00016400ff047b82 */ /* 0x001e640000000a00 */
[----:B-1----:R1:W5:Y:S01]  /*1120*/  LDG.E R89, desc[UR38][R4.64] ;  /* 0x0000002604597981 */ /* 0x002362000c1e1900 */
[----:B------:R-:W-:Y:S05]  /*1130*/  BRA `(.L_x_15) ;  /* 0x0000000000087947 */ /* 0x000fea0003800000 */
.L_x_16:
[----:B------:R-:W-:Y:S02]  /*1140*/  ULDC UR4, c[0x0][0x584] ;  /* 0x0001610000047ab9 */ /* 0x000fe40000000800 */
[----:B-1----:R-:W-:-:S07]  /*1150*/  IMAD.U32 R89, RZ, RZ, UR4 ;  /* 0x00000004ff597e24 */ /* 0x002fce000f8e00ff */
.L_x_15:
[----:B------:R-:W-:-:S13]  /*1160*/  LOP3.LUT P0, RZ, R3, 0xff, RZ, 0xc0, !PT ;  /* 0x000000ff03ff7812 */ /* 0x000fda000780c0ff */
[----:B------:R-:W-:Y:S05]  /*1170*/  @!P0 EXIT ;  /* 0x000000000000894d */ /* 0x000fea0003800000 */
[----:B------:R-:W2:Y:S01]  /*1180*/  LDC R92, c[0x0][0x658] ;  /* 0x00019600ff5c7b82 */ /* 0x000ea20000000800 */
[----:B------:R-:W-:Y:S01]  /*1190*/  ULDC.64 UR6, c[0x0][0x288] ;  /* 0x0000a20000067ab9 */ /* 0x000fe20000000a00 */
[----:B------:R-:W-:Y:S01]  /*11a0*/  LOP3.LUT R6, R6, 0x1, RZ, 0xc0, !PT ;  /* 0x0000000106067812 */ /* 0x000fe200078ec0ff */
[----:B------:R-:W-:Y:S01]  /*11b0*/  UIADD3 UR4, UR7, 0x3f, URZ ;  /* 0x0000003f07047890 */ /* 0x000fe2000fffe03f */
[----:B------:R-:W-:Y:S01]  /*11c0*/  SHF.R.U32.HI R3, RZ, 0x2, R94 ;  /* 0x00000002ff037819 */ /* 0x000fe2000001165e */
[----:B01----:R-:W-:Y:S01]  /*11d0*/  IMAD.MOV.U32 R5, RZ, RZ, -0x1 ;  /* 0xffffffffff057424 */ /* 0x003fe200078e00ff */
[----:B------:R-:W-:Y:S01]  /*11e0*/  SHF.R.U32.HI R0, RZ, 0x1, R0 ;  /* 0x00000001ff007819 */ /* 0x000fe20000011600 */
[----:B------:R-:W-:Y:S01]  /*11f0*/  USHF.R.S32.HI UR5, URZ, 0x1f, UR4 ;  /* 0x0000001f3f057899 */ /* 0x000fe20008011404 */
[----:B------:R-:W0:Y:S01]  /*1200*/  LDC.64 R90, c[0x0][0x5c8] ;  /* 0x00017200ff5a7b82 */ /* 0x000e220000000a00 */
[----:B------:R-:W-:Y:S01]  /*1210*/  IMAD.SHL.U32 R22, R6, 0x40, RZ ;  /* 0x0000004006167824 */ /* 0x000fe200078e00ff */
[----:B------:R-:W-:Y:S01]  /*1220*/  LOP3.LUT R3, R3, 0x7, RZ, 0xc0, !PT ;  /* 0x0000000703037812 */ /* 0x000fe200078ec0ff */
[----:B------:R-:W-:Y:S01]  /*1230*/  ULEA.HI UR5, UR5, UR4, URZ, 0x6 ;  /* 0x0000000405057291 */ /* 0x000fe2000f8f303f */
[----:B------:R-:W-:Y:S01]  /*1240*/  LOP3.LUT R0, R0, 0x30, RZ, 0xc0, !PT ;  /* 0x0000003000007812 */ /* 0x000fe200078ec0ff */
[----:B------:R-:W-:Y:S01]  /*1250*/  IMAD.MOV.U32 R7, RZ, RZ, 0x1 ;  /* 0x00000001ff077424 */ /* 0x000fe200078e00ff */
[--C-:B------:R-:W-:Y:S01]  /*1260*/  LOP3.LUT R22, R22, 0x40, R3.reuse, 0xe2, !PT ;  /* 0x0000004016167812 */ /* 0x100fe200078ee203 */
[----:B------:R-:W-:Y:S01]  /*1270*/  USHF.R.S32.HI UR43, URZ, 0x6, UR5 ;  /* 0x000000063f2b7899 */ /* 0x000fe20008011405 */
[----:B------:R-:W1:Y:S01]  /*1280*/  LDC R96, c[0x0][0x600] ;  /* 0x00018000ff607b82 */ /* 0x000e620000000800 */
[----:B------:R-:W-:Y:S01]  /*1290*/  IADD3 R3, RZ, -R0, -R3 ;  /* 0x80000000ff037210 */ /* 0x000fe20007ffe803 */
[----:B------:R-:W-:Y:S01]  /*12a0*/  IMAD.U32 R4, RZ, RZ, UR6 ;  /* 0x00000006ff047e24 */ /* 0x000fe2000f8e00ff */
[C---:B------:R-:W-:Y:S01]  /*12b0*/  LOP3.LUT R93, R94.reuse, 0x3, RZ, 0xc0, !PT ;  /* 0x000000035e5d7812 */ /* 0x040fe200078ec0ff */
[----:B------:R-:W-:Y:S01]  /*12c0*/  UISETP.LT.AND UP0, UPT, UR43, 0x1, UPT ;  /* 0x000000012b00788c */ /* 0x000fe2000bf01270 */
[----:B------:R-:W-:Y:S01]  /*12d0*/  LOP3.LUT R95, R94, 0x80, RZ, 0xc0, !PT ;  /* 0x000000805e5f7812 */ /* 0x000fe200078ec0ff */
[----:B------:R-:W-:Y:S01]  /*12e0*/  IMAD R3, R6, -0x40, R3 ;  /* 0xffffffc006037824 */ /* 0x000fe200078e0203 */
[----:B------:R-:W-:Y:S01]  /*12f0*/  ULDC UR4, c[0x0][0x284] ;  /* 0x0000a10000047ab9 */ /* 0x000fe20000000800 */
[----:B--2---:R-:W-:Y:S01]  /*1300*/  SHF.L.U32 R5, R5, R92, RZ ;  /* 0x0000005c05057219 */ /* 0x004fe200000006ff */
[----:B------:R-:W-:Y:S01]  /*1310*/  USEL UR44, UR43, 0x1, UP0 ;  /* 0x000000012b2c7887 */ /* 0x000fe20008000000 */
[----:B------:R-:W-:Y:S01]  /*1320*/  IMAD R93, R93, -0x2, R4 ;  /* 0xfffffffe5d5d7824 */ /* 0x000fe200078e0204 */
[----:B------:R-:W-:Y:S01]  /*1330*/  LOP3.LUT R22, R22, R0, RZ, 0xfc, !PT ;  /* 0x0000000016167212 */ /* 0x000fe200078efcff */
[----:B------:R-:W-:Y:S01]  /*1340*/  IMAD.SHL.U32 R94, R94, 0x2, RZ ;  /* 0x000000025e5e7824 */ /* 0x000fe200078e00ff */
[----:B------:R-:W-:Y:S01]  /*1350*/  SHF.L.U32 R92, R7, R92, RZ ;  /* 0x0000005c075c7219 */ /* 0x000fe200000006ff */
[----:B------:R-:W-:Y:S01]  /*1360*/  VIADD R98, R3, UR4 ;  /* 0x0000000403627c36 */ /* 0x000fe20008000000 */
[----:B------:R-:W-:Y:S01]  /*1370*/  LOP3.LUT R103, R18, 0x1, RZ, 0xfc, !PT ;  /* 0x0000000112677812 */ /* 0x000fe200078efcff */
[----:B------:R-:W-:Y:S01]  /*1380*/  IMAD.MOV.U32 R23, RZ, RZ, RZ ;  /* 0x000000ffff177224 */ /* 0x000fe200078e00ff */
[C---:B0-----:R-:W-:Y:S01]  /*1390*/  SHF.L.U64.HI R91, R90.reuse, 0x3, R91 ;  /* 0x000000035a5b7819 */ /* 0x041fe2000001025b */
[----:B------:R-:W-:Y:S01]  /*13a0*/  IMAD.SHL.U32 R90, R90, 0x8, RZ ;  /* 0x000000085a5a7824 */ /* 0x000fe200078e00ff */
[----:B------:R-:W-:Y:S01]  /*13b0*/  SHF.R.U32.HI R95, RZ, 0x7, R95 ;  /* 0x00000007ff5f7819 */ /* 0x000fe2000001165f */
[----:B------:R-:W-:Y:S01]  /*13c0*/  UIADD3 UR44, UR43, -UR44, URZ ;  /* 0x8000002c2b2c7290 */ /* 0x000fe2000fffe03f */
[----:B------:R-:W-:Y:S01]  /*13d0*/  LOP3.LUT R97, RZ, R5, RZ, 0x33, !PT ;  /* 0x00000005ff617212 */ /* 0x000fe200078e33ff */
[----:B------:R-:W-:Y:S01]  /*13e0*/  UMOV UR40, URZ ;  /* 0x0000003f00287c82 */ /* 0x000fe20008000000 */
[----:B------:R-:W-:Y:S01]  /*13f0*/  UMOV UR41, URZ ;  /* 0x0000003f00297c82 */ /* 0x000fe20008000000 */
[----:B-1----:R-:W-:-:S08]  /*1400*/  VIADD R96, R96, 0xffffffff ;  /* 0xffffffff60607836 */ /* 0x002fd00000000000 */
.L_x_162:
[----:B0-----:R-:W0:Y:S01]  /*1410*/  SHFL.IDX PT, R0, R95, RZ, 0x1f ;  /* 0x00001fff5f007589 */ /* 0x001e2200000e0000 */
[----:B-1----:R-:W1:Y:S01]  /*1420*/  S2UR UR7, SR_CgaCtaId ;  /* 0x00000000000779c3 */ /* 0x002e620000008800 */
[----:B------:R-:W-:Y:S01]  /*1430*/  UMOV UR6, 0x400 ;  /* 0x0000040000067882 */ /* 0x000fe20000000000 */
[----:B0-----:R-:W-:Y:S01]  /*1440*/  R2UR UR4, R0 ;  /* 0x00000000000472ca */ /* 0x001fe200000e0000 */
[----:B-1----:R-:W-:-:S12]  /*1450*/  ULEA UR6, UR7, UR6, 0x18 ;  /* 0x0000000607067291 */ /* 0x002fd8000f8ec03f */
[----:B------:R-:W-:-:S04]  /*1460*/  ULEA.HI UR5, UR4, UR4, URZ, 0x1 ;  /* 0x0000000404057291 */ /* 0x000fc8000f8f083f */
[----:B------:R-:W-:-:S04]  /*1470*/  ULOP3.LUT UR5, UR5, 0x7fffe, URZ, 0xc0, !UPT ;  /* 0x0007fffe05057892 */ /* 0x000fc8000f8ec03f */
[----:B------:R-:W-:-:S03]  /*1480*/  UIADD3 UR5, UR4, -UR5, URZ ;  /* 0x8000000504057290 */ /* 0x000fc6000fffe03f */
[----:B------:R-:W-:Y:S01]  /*1490*/  ULDC UR4, c[0x0][0x28c] ;  /* 0x0000a30000047ab9 */ /* 0x000fe20000000800 */
[----:B------:R-:W-:Y:S01]  /*14a0*/  ULEA UR5, UR5, UR6, 0xd ;  /* 0x0000000605057291 */ /* 0x000fe2000f8e683f */
[----:B------:R-:W-:-:S03]  /*14b0*/  ISETP.LT.AND P0, PT, RZ, UR4, PT ;  /* 0x00000004ff007c0c */ /* 0x000fc6000bf01270 */
[----:B------:R-:W-:-:S04]  /*14c0*/  UIADD3 UR5, UR5, 0x100, URZ ;  /* 0x0000010005057890 */ /* 0x000fc8000fffe03f */
[----:B------:R-:W-:-:S04]  /*14d0*/  USHF.R.U32.HI UR5, URZ, 0x4, UR5 ;  /* 0x000000043f057899 */ /* 0x000fc80008011605 */
[----:B------:R-:W-:-:S04]  /*14e0*/  ULOP3.LUT UR5, UR5, 0x3fff, URZ, 0xc0, !UPT ;  /* 0x00003fff05057892 */ /* 0x000fc8000f8ec03f */
[----:B------:R-:W-:Y:S01]  /*14f0*/  ULOP3.LUT UR45, UR5, 0x10000, URZ, 0xfc, !UPT ;  /* 0x00010000052d7892 */ /* 0x000fe2000f8efc3f */
[----:B--2345:R-:W-:Y:S11]  /*1500*/  @P0 BRA `(.L_x_17) ;  /* 0x0000000000400947 */ /* 0x03cff60003800000 */
[----:B------:R-:W-:Y:S01]  /*1510*/  MOV R0, 0x0 ;  /* 0x0000000000007802 */ /* 0x000fe20000000f00 */
[----:B------:R-:W-:Y:S01]  /*1520*/  ULDC.64 UR4, c[0x4][0x68] ;  /* 0x01001a0000047ab9 */ /* 0x000fe20000000a00 */
[----:B------:R-:W-:Y:S01]  /*1530*/  ULDC.64 UR6, c[0x4][0x8] ;  /* 0x0100020000067ab9 */ /* 0x000fe20000000a00 */
[----:B------:R-:W-:Y:S01]  /*1540*/  IMAD.U32 R4, RZ, RZ, UR4 ;  /* 0x00000004ff047e24 */ /* 0x000fe2000f8e00ff */
[----:B------:R0:W1:Y:S01]  /*1550*/  LDC.64 R14, c[0x4][R0] ;  /* 0x01000000000e7b82 */ /* 0x0000620000000a00 */
[----:B------:R-:W-:Y:S01]  /*1560*/  IMAD.U32 R5, RZ, RZ, UR5 ;  /* 0x00000005ff057e24 */ /* 0x000fe2000f8e00ff */
[----:B------:R-:W-:Y:S01]  /*1570*/  ULDC.64 UR4, c[0x4][0x70] ;  /* 0x01001c0000047ab9 */ /* 0x000fe20000000a00 */
[----:B------:R-:W-:Y:S02]  /*1580*/  IMAD.U32 R10, RZ, RZ, UR6 ;  /* 0x00000006ff0a7e24 */ /* 0x000fe4000f8e00ff */
[----:B------:R-:W-:Y:S02]  /*1590*/  IMAD.U32 R6, RZ, RZ, UR4 ;  /* 0x00000004ff067e24 */ /* 0x000fe4000f8e00ff */
[----:B------:R-:W-:-:S02]  /*15a0*/  IMAD.U32 R7, RZ, RZ, UR5 ;  /* 0x00000005ff077e24 */ /* 0x000fc4000f8e00ff */
[----:B------:R-:W-:Y:S02]  /*15b0*/  IMAD.U32 R11, RZ, RZ, UR7 ;  /* 0x00000007ff0b7e24 */ /* 0x000fe4000f8e00ff */
[----:B------:R-:W-:Y:S02]  /*15c0*/  IMAD.MOV.U32 R8, RZ, RZ, 0x1e1 ;  /* 0x000001e1ff087424 */ /* 0x000fe400078e00ff */
[----:B------:R-:W-:Y:S02]  /*15d0*/  IMAD.MOV.U32 R12, RZ, RZ, 0x1 ;  /* 0x00000001ff0c7424 */ /* 0x000fe400078e00ff */
[----:B0-----:R-:W-:-:S07]  /*15e0*/  IMAD.MOV.U32 R13, RZ, RZ, RZ ;  /* 0x000000ffff0d7224 */ /* 0x001fce00078e00ff */
[----:B------:R-:W-:-:S07]  /*15f0*/  LEPC R20, `(.L_x_17) ;  /* 0x000000001014794e */ /* 0x000fce0000000000 */
[----:B-1---5:R-:W-:Y:S05]  /*1600*/  CALL.ABS.NOINC R14 ;  /* 0x000000000e007343 */ /* 0x022fea0003c00000 */
.L_x_17:
[----:B------:R-:W-:-:S13]  /*1610*/  ISETP.NE.AND P0, PT, R103, 0x3, PT ;  /* 0x000000036700780c */ /* 0x000fda0003f05270 */
[----:B------:R-:W-:Y:S05]  /*1620*/  @!P0 BRA `(.L_x_18) ;  /* 0x0000000000048947 */ /* 0x000fea0003800000 */
[----:B------:R-:W-:Y:S01]  /*1630*/  BPT.TRAP 0x1 ;  /* 0x000000040000795c */ /* 0x000fe20000300000 */
.L_x_18:
[----:B------:R-:W0:Y:S01]  /*1640*/  S2UR UR5, SR_CgaCtaId ;  /* 0x00000000000579c3 */ /* 0x000e220000008800 */
[----:B------:R-:W-:Y:S01]  /*1650*/  UMOV UR4, 0x400 ;  /* 0x0000040000047882 */ /* 0x000fe20000000000 */
[----:B------:R-:W-:Y:S02]  /*1660*/  IMAD.U32 R0, RZ, RZ, UR40 ;  /* 0x00000028ff007e24 */ /* 0x000fe4000f8e00ff */
[----:B------:R-:W-:-:S03]  /*1670*/  IMAD.U32 R3, RZ, RZ, UR41 ;  /* 0x00000029ff037e24 */ /* 0x000fc6000f8e00ff */
[----:B------:R-:W-:Y:S01]  /*1680*/  SHF.L.U32 R0, R0, 0x1f, RZ ;  /* 0x0000001f00007819 */ /* 0x000fe200000006ff */
[----:B0-----:R-:W-:-:S06]  /*1690*/  ULEA UR4, UR5, UR4, 0x18 ;  /* 0x0000000405047291 */ /* 0x001fcc000f8ec03f */
[----:B------:R-:W-:-:S04]  /*16a0*/  IMAD.U32 R6, RZ, RZ, UR4 ;  /* 0x00000004ff067e24 */ /* 0x000fc8000f8e00ff */
[----:B------:R-:W-:-:S04]  /*16b0*/  IMAD R3, R3, 0x8, R6 ;  /* 0x0000000803037824 */ /* 0x000fc800078e0206 */
[----:B------:R0:W1:Y:S01]  /*16c0*/  SYNCS.PHASECHK.TRANS64.TRYWAIT P1, [R3+URZ], R0 ;  /* 0x00000000030075a7 */ /* 0x000062000802017f */
[----:B------:R-:W-:Y:S05]  /*16d0*/  @!P0 BRA `(.L_x_19) ;  /* 0x0000000000048947 */ /* 0x000fea0003800000 */
[----:B------:R-:W-:Y:S01]  /*16e0*/  BPT.TRAP 0x1 ;  /* 0x000000040000795c */ /* 0x000fe20000300000 */
.L_x_19:
[----:B------:R-:W-:-:S05]  /*16f0*/  IMAD.U32 R4, RZ, RZ, UR44 ;  /* 0x0000002cff047e24 */ /* 0x000fca000f8e00ff */
[----:B------:R-:W-:Y:S01]  /*1700*/  ISETP.GE.AND P2, PT, R4, 0x1, PT ;  /* 0x000000010400780c */ /* 0x000fe20003f46270 */
[----:B-1----:R-:W-:-:S12]  /*1710*/  @P1 BRA `(.L_x_20) ;  /* 0x0000000000081947 */ /* 0x002fd80003800000 */
[----:B------:R-:W1:Y:S02]  /*1720*/  SYNCS.PHASECHK.TRANS64.TRYWAIT P1, [R3+URZ], R0 ;  /* 0x00000000030075a7 */ /* 0x000e64000802017f */
[----:B-1----:R-:W-:Y:S05]  /*1730*/  @!P1 BRA `(.L_x_21) ;  /* 0x0000006400549947 */ /* 0x002fea0003800000 */
.L_x_20:
[----:B------:R-:W-:Y:S05]  /*1740*/  WARPSYNC.ALL ;  /* 0x0000000000007948 */ /* 0x000fea0003800000 */
[----:B------:R-:W-:Y:S01]  /*1750*/  R2UR UR4, R6 ;  /* 0x00000000060472ca */ /* 0x000fe200000e0000 */
[----:B------:R-:W-:Y:S01]  /*1760*/  ULEA UR5, UR41, UR45, 0xa ;  /* 0x0000002d29057291 */ /* 0x000fe2000f8e503f */
[----:B------:R-:W-:Y:S01]  /*1770*/  WARPGROUP.ARRIVE ;  /* 0x00000000000079c5 */ /* 0x000fe20000000000 */
[----:B------:R-:W-:Y:S01]  /*1780*/  UMOV UR9, 0x40000040 ;  /* 0x4000004000097882 */ /* 0x000fe20000000000 */
[----:B------:R-:W-:-:S04]  /*1790*/  UMOV UR11, 0x40000040 ;  /* 0x40000040000b7882 */ /* 0x000fc80000000000 */
[----:B------:R-:W-:-:S05]  /*17a0*/  UMOV UR8, UR5 ;  /* 0x0000000500087c82 */ /* 0x000fca0008000000 */
[----:B------:R-:W-:-:S04]  /*17b0*/  UIADD3 UR4, UR4, 0x10100, URZ ;  /* 0x0001010004047890 */ /* 0x000fc8000fffe03f */
[----:B------:R-:W-:-:S04]  /*17c0*/  USHF.R.U32.HI UR4, URZ, 0x4, UR4 ;  /* 0x000000043f047899 */ /* 0x000fc80008011604 */
[----:B------:R-:W-:-:S04]  /*17d0*/  ULOP3.LUT UR4, UR4, 0x3fff, URZ, 0xc0, !UPT ;  /* 0x00003fff04047892 */ /* 0x000fc8000f8ec03f */
[----:B------:R-:W-:-:S04]  /*17e0*/  ULOP3.LUT UR4, UR4, 0x10000, URZ, 0xfc, !UPT ;  /* 0x0001000004047892 */ /* 0x000fc8000f8efc3f */
[----:B------:R-:W-:-:S07]  /*17f0*/  ULEA UR6, UR41, UR4, 0xa ;  /* 0x0000000429067291 */ /* 0x000fce000f8e503f */
[----:B------:R-:W-:Y:S02]  /*1800*/  UMOV UR10, UR6 ;  /* 0x00000006000a7c82 */ /* 0x000fe40008000000 */
[----:B------:R-:W-:Y:S01]  /*1810*/  HGMMA.64x128x16.F32 R24, gdesc[UR8], RZ, !UPT, gsb0 ;  /* 0x01e00000081879f0 */ /* 0x000fe2000c0008ff */
[----:B------:R-:W-:Y:S02]  /*1820*/  UIADD3 UR8, UR5, 0x2, URZ ;  /* 0x0000000205087890 */ /* 0x000fe4000fffe03f */
[----:B------:R-:W-:Y:S01]  /*1830*/  UIADD3 UR10, UR6, 0x2, URZ ;  /* 0x00000002060a7890 */ /* 0x000fe2000fffe03f */
[----:B------:R-:W-:Y:S01]  /*1840*/  UMOV UR9, 0x40000040 ;  /* 0x4000004000097882 */ /* 0x000fe20000000000 */
[----:B------:R-:W-:Y:S01]  /*1850*/  UMOV UR11, 0x40000040 ;  /* 0x40000040000b7882 */ /* 0x000fe20000000000 */
[----:B------:R-:W-:Y:S02]  /*1860*/  WARPGROUP.DEPBAR.LE gsb0, 0x0 ;  /* 0x00008000000079c5 */ /* 0x000fe40000010000 */
[----:B------:R-:W-:-:S06]  /*1870*/  WARPGROUP.ARRIVE ;  /* 0x00000000000079c5 */ /* 0x000fcc0000000000 */
[----:B------:R-:W-:Y:S01]  /*1880*/  HGMMA.64x128x16.F32 R24, gdesc[UR8], R24, gsb0 ;  /* 0x01e00000081879f0 */ /* 0x000fe20008000818 */
        /* <DEDUP_REMOVED lines=13> */
[----:B------:R-:W-:Y:S03]  /*1960*/  HGMMA.64x128x16.F32 R24, gdesc[UR8], R24, gsb0 ;  /* 0x01e00000081879f0 */ /* 0x000fe60008000818 */
[----:B------:R-:W-:Y:S02]  /*1970*/  WARPGROUP.DEPBAR.LE gsb0, 0x0 ;  /* 0x00008000000079c5 */ /* 0x000fe40000010000 */
[----:B------:R-:W-:Y:S05]  /*1980*/  @!P2 BRA `(.L_x_22) ;  /* 0x000000040028a947 */ /* 0x000fea0003800000 */
[----:B------:R-:W-:Y:S01]  /*1990*/  UIADD3 UR5, UR41, 0x1, URZ ;  /* 0x0000000129057890 */ /* 0x000fe2000fffe03f */
[----:B01----:R-:W-:Y:S02]  /*19a0*/  IMAD.U32 R0, RZ, RZ, UR44 ;  /* 0x0000002cff007e24 */ /* 0x003fe4000f8e00ff */
[----:B------:R-:W-:Y:S01]  /*19b0*/  IMAD.U32 R3, RZ, RZ, UR41 ;  /* 0x00000029ff037e24 */ /* 0x000fe2000f8e00ff */
[----:B------:R-:W-:-:S04]  /*19c0*/  UISETP.NE.AND UP0, UPT, UR5, 0x4, UPT ;  /* 0x000000040500788c */ /* 0x000fc8000bf05270 */
[----:B------:R-:W-:Y:S02]  /*19d0*/  USEL UR6, URZ, 0x1, UP0 ;  /* 0x000000013f067887 */ /* 0x000fe40008000000 */
[----:B------:R-:W-:Y:S02]  /*19e0*/  USEL UR5, UR5, URZ, UP0 ;  /* 0x0000003f05057287 */ /* 0x000fe40008000000 */
[----:B------:R-:W-:-:S06]  /*19f0*/  ULOP3.LUT UR6, UR40, UR6, URZ, 0x3c, !UPT ;  /* 0x0000000628067292 */ /* 0x000fcc000f8e3c3f */
[----:B------:R-:W-:-:S07]  /*1a00*/  IMAD.U32 R7, RZ, RZ, UR6 ;  /* 0x00000006ff077e24 */ /* 0x000fce000f8e00ff */
.L_x_29:
[----:B------:R-:W-:Y:S05]  /*1a10*/  @!P0 BRA `(.L_x_23) ;  /* 0x0000000000048947 */ /* 0x000fea0003800000 */
[----:B------:R-:W-:Y:S01]  /*1a20*/  BPT.TRAP 0x1 ;  /* 0x000000040000795c */ /* 0x000fe20000300000 */
.L_x_23:
[----:B------:R-:W0:Y:S01]  /*1a30*/  S2UR UR7, SR_CgaCtaId ;  /* 0x00000000000779c3 */ /* 0x000e220000008800 */
[----:B------:R-:W-:Y:S01]  /*1a40*/  UMOV UR6, 0x400 ;  /* 0x0000040000067882 */ /* 0x000fe20000000000 */
[----:B------:R-:W-:Y:S01]  /*1a50*/  IMAD.U32 R5, RZ, RZ, UR5 ;  /* 0x00000005ff057e24 */ /* 0x000fe2000f8e00ff */
[----:B------:R-:W-:Y:S01]  /*1a60*/  SHF.L.U32 R4, R7, 0x1f, RZ ;  /* 0x0000001f07047819 */ /* 0x000fe200000006ff */
[----:B0-----:R-:W-:-:S06]  /*1a70*/  ULEA UR6, UR7, UR6, 0x18 ;  /* 0x0000000607067291 */ /* 0x001fcc000f8ec03f */
[----:B------:R-:W-:-:S04]  /*1a80*/  IMAD.U32 R6, RZ, RZ, UR6 ;  /* 0x00000006ff067e24 */ /* 0x000fc8000f8e00ff */
[----:B------:R-:W-:-:S04]  /*1a90*/  IMAD R5, R5, 0x8, R6 ;  /* 0x0000000805057824 */ /* 0x000fc800078e0206 */
[----:B------:R0:W1:Y:S01]  /*1aa0*/  SYNCS.PHASECHK.TRANS64.TRYWAIT P1, [R5+URZ], R4 ;  /* 0x00000004050075a7 */ /* 0x000062000802017f */
[----:B------:R-:W-:Y:S05]  /*1ab0*/  @!P0 BRA `(.L_x_24) ;  /* 0x0000000000048947 */ /* 0x000fea0003800000 */
[----:B------:R-:W-:Y:S01]  /*1ac0*/  BPT.TRAP 0x1 ;  /* 0x000000040000795c */ /* 0x000fe20000300000 */
.L_x_24:
[----:B-1----:R-:W-:Y:S05]  /*1ad0*/  @P1 BRA `(.L_x_25) ;  /* 0x0000000000081947 */ /* 0x002fea0003800000 */
[----:B------:R-:W1:Y:S02]  /*1ae0*/  SYNCS.PHASECHK.TRANS64.TRYWAIT P1, [R5+URZ], R4 ;  /* 0x00000004050075a7 */ /* 0x000e64000802017f */
[----:B-1----:R-:W-:Y:S05]  /*1af0*/  @!P1 BRA `(.L_x_26) ;  /* 0x0000006000789947 */ /* 0x002fea0003800000 */
.L_x_25:
[----:B------:R-:W-:Y:S01]  /*1b00*/  ULEA UR6, UR5, UR45, 0xa ;  /* 0x0000002d05067291 */ /* 0x000fe2000f8e503f */
[----:B------:R-:W-:Y:S01]  /*1b10*/  WARPGROUP.ARRIVE ;  /* 0x00000000000079c5 */ /* 0x000fe20000000000 */
[----:B------:R-:W-:Y:S01]  /*1b20*/  ULEA UR7, UR5, UR4, 0xa ;  /* 0x0000000405077291 */ /* 0x000fe2000f8e503f */
[----:B------:R-:W-:Y:S01]  /*1b30*/  UMOV UR9, 0x40000040 ;  /* 0x4000004000097882 */ /* 0x000fe20000000000 */
[----:B------:R-:W-:-:S03]  /*1b40*/  UMOV UR11, 0x40000040 ;  /* 0x40000040000b7882 */ /* 0x000fc60000000000 */
[----:B------:R-:W-:Y:S02]  /*1b50*/  UMOV UR8, UR6 ;  /* 0x0000000600087c82 */ /* 0x000fe40008000000 */
[----:B------:R-:W-:Y:S02]  /*1b60*/  UMOV UR10, UR7 ;  /* 0x00000007000a7c82 */ /* 0x000fe40008000000 */
[----:B------:R-:W-:Y:S01]  /*1b70*/  HGMMA.64x128x16.F32 R24, gdesc[UR8], R24, gsb0 ;  /* 0x01e00000081879f0 */ /* 0x000fe20008000818 */
[----:B------:R-:W-:Y:S02]  /*1b80*/  UIADD3 UR8, UR6, 0x2, URZ ;  /* 0x0000000206087890 */ /* 0x000fe4000fffe03f */
[----:B------:R-:W-:Y:S01]  /*1b90*/  UIADD3 UR10, UR7, 0x2, URZ ;  /* 0x00000002070a7890 */ /* 0x000fe2000fffe03f */
[----:B------:R-:W-:Y:S01]  /*1ba0*/  UMOV UR9, 0x40000040 ;  /* 0x4000004000097882 */ /* 0x000fe20000000000 */
[----:B------:R-:W-:Y:S01]  /*1bb0*/  UMOV UR11, 0x40000040 ;  /* 0x40000040000b7882 */ /* 0x000fe20000000000 */
[----:B------:R-:W-:-:S02]  /*1bc0*/  WARPGROUP.DEPBAR.LE gsb0, 0x0 ;  /* 0x00008000000079c5 */ /* 0x000fc40000010000 */
        /* <DEDUP_REMOVED lines=18> */
[----:B------:R-:W-:Y:S01]  /*1cf0*/  BPT.TRAP 0x1 ;  /* 0x000000040000795c */ /* 0x000fe20000300000 */
.L_x_27:
[----:B------:R-:W-:-:S13]  /*1d00*/  ISETP.NE.AND P1, PT, R102, RZ, PT ;  /* 0x000000ff6600720c */ /* 0x000fda0003f25270 */
[----:B01----:R-:W-:-:S04]  /*1d10*/  @P1 IMAD R4, R3, 0x8, R6 ;  /* 0x0000000803041824 */ /* 0x003fc800078e0206 */
[----:B------:R-:W-:-:S05]  /*1d20*/  @P1 VIADD R4, R4, 0x20 ;  /* 0x0000002004041836 */ /* 0x000fca0000000000 */
[----:B------:R-:W-:-:S04]  /*1d30*/  @P1 PRMT R4, R19, 0x654, R4 ;  /* 0x0000065413041816 */ /* 0x000fc80000000004 */
[----:B------:R0:W-:Y:S01]  /*1d40*/  @P1 SYNCS.ARRIVE.TRANS64.RED.A1T0 RZ, [R4+URZ], RZ ;  /* 0x000000ff04ff19a7 */ /* 0x0001e2000810043f */
[----:B------:R-:W-:-:S13]  /*1d50*/  ISETP.GT.U32.AND P1, PT, R18, 0x1, PT ;  /* 0x000000011200780c */ /* 0x000fda0003f24070 */
[----:B0-----:R-:W-:Y:S05]  /*1d60*/  @P1 BRA `(.L_x_28) ;  /* 0x0000000000041947 */ /* 0x001fea0003800000 */
[----:B------:R-:W-:Y:S01]  /*1d70*/  BPT.TRAP 0x1 ;  /* 0x000000040000795c */ /* 0x000fe20000300000 */
.L_x_28:
[----:B------:R-:W-:Y:S01]  /*1d80*/  UIADD3 UR5, UR5, 0x1, URZ ;  /* 0x0000000105057890 */ /* 0x000fe2000fffe03f */
[C---:B------:R-:W-:Y:S01]  /*1d90*/  ISETP.GT.AND P2, PT, R0.reuse, 0x1, PT ;  /* 0x000000010000780c */ /* 0x040fe20003f44270 */
[----:B------:R-:W-:Y:S02]  /*1da0*/  VIADD R3, R3, 0x1 ;  /* 0x0000000103037836 */ /* 0x000fe40000000000 */
[----:B------:R-:W-:Y:S01]  /*1db0*/  UISETP.NE.AND UP0, UPT, UR5, 0x4, UPT ;  /* 0x000000040500788c */ /* 0x000fe2000bf05270 */
[----:B------:R-:W-:Y:S02]  /*1dc0*/  VIADD R0, R0, 0xffffffff ;  /* 0xffffffff00007836 */ /* 0x000fe40000000000 */
[C---:B------:R-:W-:Y:S01]  /*1dd0*/  ISETP.NE.AND P1, PT, R3.reuse, 0x4, PT ;  /* 0x000000040300780c */ /* 0x040fe20003f25270 */
[----:B------:R-:W-:Y:S02]  /*1de0*/  USEL UR6, URZ, 0x1, UP0 ;  /* 0x000000013f067887 */ /* 0x000fe40008000000 */
[----:B------:R-:W-:Y:S01]  /*1df0*/  USEL UR5, UR5, URZ, UP0 ;  /* 0x0000003f05057287 */ /* 0x000fe20008000000 */
[----:B------:R-:W-:-:S03]  /*1e00*/  SEL R3, R3, RZ, P1 ;  /* 0x000000ff03037207 */ /* 0x000fc60000800000 */
[----:B------:R-:W-:Y:S01]  /*1e10*/  LOP3.LUT R7, R7, UR6, RZ, 0x3c, !PT ;  /* 0x0000000607077c12 */ /* 0x000fe2000f8e3cff */
[----:B------:R-:W-:Y:S07]  /*1e20*/  @P2 BRA `(.L_x_29) ;  /* 0xfffffff800f82947 */ /* 0x000fee000383ffff */
.L_x_22:
[----:B01----:R-:W0:Y:S02]  /*1e30*/  LDC R0, c[0x0][0x28c] ;  /* 0x0000a300ff007b82 */ /* 0x003e240000000800 */
[----:B0-----:R-:W-:-:S13]  /*1e40*/  ISETP.GE.AND P1, PT, R0, 0x1, PT ;  /* 0x000000010000780c */ /* 0x001fda0003f26270 */
[----:B------:R-:W-:Y:S05]  /*1e50*/  @!P1 BRA `(.L_x_30) ;  /* 0x0000000000389947 */ /* 0x000fea0003800000 */
[----:B------:R-:W-:Y:S05]  /*1e60*/  @!P0 BRA `(.L_x_31) ;  /* 0x0000000000048947 */ /* 0x000fea0003800000 */
[----:B------:R-:W-:Y:S01]  /*1e70*/  BPT.TRAP 0x1 ;  /* 0x000000040000795c */ /* 0x000fe20000300000 */
.L_x_31:
[----:B------:R-:W-:-:S13]  /*1e80*/  ISETP.NE.AND P0, PT, R102, RZ, PT ;  /* 0x000000ff6600720c */ /* 0x000fda0003f05270 */
[----:B------:R-:W-:-:S05]  /*1e90*/  VOTEU.ANY UP0, P0 ;  /* 0x00000000003f7886 */ /* 0x000fca0000000100 */
[----:B------:R-:W-:-:S06]  /*1ea0*/  @UP0 UIADD3 UR4, UR44, UR41, URZ ;  /* 0x000000292c040290 */ /* 0x000fcc000fffe03f */
[----:B------:R-:W-:-:S04]  /*1eb0*/  IMAD.U32 R0, RZ, RZ, UR4 ;  /* 0x00000004ff007e24 */ /* 0x000fc8000f8e00ff */
[----:B------:R-:W-:-:S05]  /*1ec0*/  @P0 IMAD.SHL.U32 R0, R0, 0x8, RZ ;  /* 0x0000000800000824 */ /* 0x000fca00078e00ff */
[----:B------:R-:W-:-:S04]  /*1ed0*/  @P0 LOP3.LUT R0, R0, 0x18, RZ, 0xc0, !PT ;  /* 0x0000001800000812 */ /* 0x000fc800078ec0ff */
[----:B------:R-:W-:-:S04]  /*1ee0*/  @P0 IADD3 R0, R6, 0x20, R0 ;  /* 0x0000002006000810 */ /* 0x000fc80007ffe000 */
[----:B------:R-:W-:-:S04]  /*1ef0*/  @P0 PRMT R0, R19, 0x654, R0 ;  /* 0x0000065413000816 */ /* 0x000fc80000000000 */
[----:B------:R0:W-:Y:S01]  /*1f00*/  @P0 SYNCS.ARRIVE.TRANS64.RED.A1T0 RZ, [R0+URZ], RZ ;  /* 0x000000ff00ff09a7 */ /* 0x0001e2000810043f */
[----:B------:R-:W-:-:S13]  /*1f10*/  ISETP.GT.U32.AND P0, PT, R18, 0x1, PT ;  /* 0x000000011200780c */ /* 0x000fda0003f04070 */
[----:B0-----:R-:W-:Y:S05]  /*1f20*/  @P0 BRA `(.L_x_30) ;  /* 0x0000000000040947 */ /* 0x001fea0003800000 */
[----:B------:R-:W-:Y:S01]  /*1f30*/  BPT.TRAP 0x1 ;  /* 0x000000040000795c */ /* 0x000fe20000300000 */
.L_x_30:
[----:B------:R-:W-:Y:S01]  /*1f40*/  IMAD.SHL.U32 R3, R100, 0x80, RZ ;  /* 0x0000008064037824 */ /* 0x000fe200078e00ff */
[----:B------:R-:W-:Y:S01]  /*1f50*/  ULDC UR6, c[0x0][0x288] ;  /* 0x0000a20000067ab9 */ /* 0x000fe20000000800 */
[----:B------:R-:W-:Y:S01]  /*1f60*/  SHF.R.S32.HI R15, RZ, 0x1f, R99 ;  /* 0x0000001fff0f7819 */ /* 0x000fe20000011463 */
[----:B------:R-:W-:Y:S01]  /*1f70*/  IMAD.SHL.U32 R7, R101, 0x80, RZ ;  /* 0x0000008065077824 */ /* 0x000fe200078e00ff */
[----:B------:R-:W-:Y:S01]  /*1f80*/  ULDC.64 UR4, c[0x0][0x5d0] ;  /* 0x0001740000047ab9 */ /* 0x000fe20000000a00 */
[----:B------:R-:W-:Y:S01]  /*1f90*/  LOP3.LUT R8, R3, 0x6, R94, 0xf8, !PT ;  /* 0x0000000603087812 */ /* 0x000fe200078ef85e */
[----:B------:R-:W-:Y:S01]  /*1fa0*/  IMAD.WIDE R100, R101, 0x80, R22 ;  /* 0x0000008065647825 */ /* 0x000fe200078e0216 */
[----:B------:R-:W-:Y:S01]  /*1fb0*/  ISETP.GE.AND P0, PT, R3, UR6, PT ;  /* 0x0000000603007c0c */ /* 0x000fe2000bf06270 */
[----:B------:R-:W-:Y:S01]  /*1fc0*/  ULDC UR6, c[0x0][0x284] ;  /* 0x0000a10000067ab9 */ /* 0x000fe20000000800 */
[----:B------:R-:W-:Y:S01]  /*1fd0*/  SHF.R.S32.HI R9, RZ, 0x1f, R8 ;  /* 0x0000001fff097819 */ /* 0x000fe20000011408 */
[----:B------:R-:W-:Y:S01]  /*1fe0*/  IMAD R0, R15, UR4, RZ ;  /* 0x000000040f007c24 */ /* 0x000fe2000f8e02ff */
[----:B------:R-:W-:-:S03]  /*1ff0*/  ISETP.GE.OR P0, PT, R7, UR6, P0 ;  /* 0x0000000607007c0c */ /* 0x000fc60008706670 */
[C---:B------:R-:W-:Y:S02]  /*2000*/  IMAD R11, R99.reuse, UR5, R0 ;  /* 0x00000005630b7c24 */ /* 0x040fe4000f8e0200 */
[----:B------:R-:W-:Y:S01]  /*2010*/  IMAD.WIDE.U32 R4, R99, UR4, R8 ;  /* 0x0000000463047c25 */ /* 0x000fe2000f8e0008 */
[----:B------:R-:W-:-:S03]  /*2020*/  ULDC.64 UR4, c[0x0][0x5c8] ;  /* 0x0001720000047ab9 */ /* 0x000fc60000000a00 */
[----:B------:R-:W-:Y:S02]  /*2030*/  IMAD R13, R101, UR4, RZ ;  /* 0x00000004650d7c24 */ /* 0x000fe4000f8e02ff */
[----:B------:R-:W-:Y:S02]  /*2040*/  IMAD.IADD R5, R5, 0x1, R11 ;  /* 0x0000000105057824 */ /* 0x000fe400078e020b */
[C---:B------:R-:W-:Y:S02]  /*2050*/  IMAD R13, R100.reuse, UR5, R13 ;  /* 0x00000005640d7c24 */ /* 0x040fe4000f8e020d */
[----:B------:R-:W-:-:S04]  /*2060*/  IMAD.WIDE.U32 R104, R100, UR4, R4 ;  /* 0x0000000464687c25 */ /* 0x000fc8000f8e0004 */
[----:B------:R-:W-:Y:S01]  /*2070*/  IMAD.MOV.U32 R0, RZ, RZ, -0x1 ;  /* 0xffffffffff007424 */ /* 0x000fe200078e00ff */
[----:B------:R-:W-:Y:S06]  /*2080*/  @P0 BRA `(.L_x_32) ;  /* 0x0000004000040947 */ /* 0x000fec0003800000 */
[----:B-----5:R-:W-:Y:S01]  /*2090*/  FSETP.NEU.AND P1, PT, R89, RZ, PT ;  /* 0x000000ff5900720b */ /* 0x020fe20003f2d000 */
[----:B------:R-:W-:Y:S01]  /*20a0*/  IMAD.IADD R4, R93, 0x1, -R3 ;  /* 0x000000015d047824 */ /* 0x000fe200078e0a03 */
[----:B------:R-:W-:Y:S01]  /*20b0*/  BSSY B0, `(.L_x_32) ;  /* 0x00003fe000007945 */ /* 0x000fe20003800000 */
[----:B------:R-:W-:Y:S02]  /*20c0*/  IMAD.IADD R3, R98, 0x1, -R7 ;  /* 0x0000000162037824 */ /* 0x000fe400078e0a07 */
[----:B------:R-:W-:Y:S01]  /*20d0*/  IMAD.IADD R115, R105, 0x1, R13 ;  /* 0x0000000169737824 */ /* 0x000fe200078e020d */
[----:B------:R-:W-:-:S04]  /*20e0*/  ISETP.GT.AND P0, PT, R4, RZ, PT ;  /* 0x000000ff0400720c */ /* 0x000fc80003f04270 */
[----:B------:R-:W-:-:S03]  /*20f0*/  ISETP.GT.AND P3, PT, R3, RZ, P0 ;  /* 0x000000ff0300720c */ /* 0x000fc60000764270 */
[----:B------:R-:W-:Y:S10]  /*2100*/  @!P1 BRA `(.L_x_33) ;  /* 0x0000002c00289947 */ /* 0x000ff40003800000 */
[----:B------:R-:W0:Y:S01]  /*2110*/  LDC.64 R108, c[0x0][0x5b8] ;  /* 0x00016e00ff6c7b82 */ /* 0x000e220000000a00 */
[----:B------:R-:W-:-:S07]  /*2120*/  ULDC.64 UR4, c[0x0][0x5c0] ;  /* 0x0001700000047ab9 */ /* 0x000fce0000000a00 */
[----:B------:R-:W1:Y:S08]  /*2130*/  LDC.64 R110, c[0x0][0x5b0] ;  /* 0x00016c00ff6e7b82 */ /* 0x000e700000000a00 */
[----:B------:R-:W2:Y:S01]  /*2140*/  LDC.64 R112, c[0x0][0x5a8] ;  /* 0x00016a00ff707b82 */ /* 0x000ea20000000a00 */
[-C--:B0-----:R-:W-:Y:S02]  /*2150*/  IMAD R6, R15, R108.reuse, RZ ;  /* 0x0000006c0f067224 */ /* 0x081fe400078e02ff */
[----:B------:R-:W-:-:S04]  /*2160*/  IMAD.WIDE.U32 R106, R99, R108, R8 ;  /* 0x0000006c636a7225 */ /* 0x000fc800078e0008 */
[----:B------:R-:W-:Y:S02]  /*2170*/  IMAD R105, R99, R109, R6 ;  /* 0x0000006d63697224 */ /* 0x000fe400078e0206 */
[-C--:B-1----:R-:W-:Y:S02]  /*2180*/  IMAD R5, R101, R110.reuse, RZ ;  /* 0x0000006e65057224 */ /* 0x082fe400078e02ff */
[----:B------:R-:W-:Y:S02]  /*2190*/  IMAD.IADD R13, R107, 0x1, R105 ;  /* 0x000000016b0d7824 */ /* 0x000fe400078e0269 */
[----:B------:R-:W-:Y:S02]  /*21a0*/  IMAD.MOV.U32 R12, RZ, RZ, R106 ;  /* 0x000000ffff0c7224 */ /* 0x000fe400078e006a */
[C---:B------:R-:W-:Y:S02]  /*21b0*/  IMAD R109, R100.reuse, R111, R5 ;  /* 0x0000006f646d7224 */ /* 0x040fe400078e0205 */
[----:B------:R-:W-:-:S04]  /*21c0*/  IMAD.WIDE.U32 R6, R100, R110, R12 ;  /* 0x0000006e64067225 */ /* 0x000fc800078e000c */
[----:B------:R-:W-:Y:S01]  /*21d0*/  IMAD.IADD R5, R7, 0x1, R109 ;  /* 0x0000000107057824 */ /* 0x000fe200078e026d */
[----:B--2---:R-:W-:-:S04]  /*21e0*/  LEA R14, P1, R6, R112, 0x1 ;  /* 0x00000070060e7211 */ /* 0x004fc800078208ff */
[----:B------:R-:W-:-:S05]  /*21f0*/  LEA.HI.X R15, R6, R113, R5, 0x1, P1 ;  /* 0x00000071060f7211 */ /* 0x000fca00008f0c05 */
[----:B------:R0:W2:Y:S01]  /*2200*/  @P3 LDG.E.LTC128B.U16 R5, desc[UR38][R14.64] ;  /* 0x000000260e053981 */ /* 0x0000a2000c1e1520 */
[----:B------:R-:W-:Y:S01]  /*2210*/  IMAD.WIDE.U32 R6, R100, R110, R8 ;  /* 0x0000006e64067225 */ /* 0x000fe200078e0008 */
[----:B------:R-:W-:Y:S03]  /*2220*/  BSSY B1, `(.L_x_34) ;  /* 0x0000013000017945 */ /* 0x000fe60003800000 */
[----:B------:R-:W-:Y:S02]  /*2230*/  IMAD.IADD R7, R109, 0x1, R7 ;  /* 0x000000016d077824 */ /* 0x000fe400078e0207 */
[----:B------:R-:W-:Y:S01]  /*2240*/  IMAD.WIDE.U32 R20, R99, R108, R6 ;  /* 0x0000006c63147225 */ /* 0x000fe200078e0006 */
[----:B0-----:R-:W-:-:S03]  /*2250*/  SHF.L.U64.HI R15, R110, 0x3, R111 ;  /* 0x000000036e0f7819 */ /* 0x001fc6000001026f */
[----:B------:R-:W-:Y:S01]  /*2260*/  IMAD.IADD R7, R105, 0x1, R21 ;  /* 0x0000000169077824 */ /* 0x000fe200078e0215 */
[----:B------:R-:W-:Y:S01]  /*2270*/  LEA R6, P4, R20, R112, 0x1 ;  /* 0x0000007014067211 */ /* 0x000fe200078808ff */
[----:B------:R-:W-:-:S03]  /*2280*/  IMAD.SHL.U32 R14, R110, 0x8, RZ ;  /* 0x000000086e0e7824 */ /* 0x000fc600078e00ff */
[----:B------:R-:W-:Y:S01]  /*2290*/  LEA.HI.X R7, R20, R113, R7, 0x1, P4 ;  /* 0x0000007114077211 */ /* 0x000fe200020f0c07 */
[----:B--2---:R-:W-:-:S05]  /*22a0*/  HADD2.F32 R10, -RZ, R5.H0_H0 ;  /* 0x20000005ff0a7230 */ /* 0x004fca0000004100 */
[----:B------:R-:W-:Y:S01]  /*22b0*/  FMUL R11, R10, R89 ;  /* 0x000000590a0b7220 */ /* 0x000fe20000400000 */
[----:B------:R-:W-:-:S03]  /*22c0*/  LEA R10, P1, R104, UR4, 0x1 ;  /* 0x00000004680a7c11 */ /* 0x000fc6000f8208ff */
[----:B------:R-:W-:Y:S01]  /*22d0*/  FFMA R24, R24, R88, R11 ;  /* 0x0000005818187223 */ /* 0x000fe2000000000b */
[----:B------:R-:W-:Y:S02]  /*22e0*/  LEA.HI.X R11, R104, UR5, R115, 0x1, P1 ;  /* 0x00000005680b7c11 */ /* 0x000fe400088f0c73 */
[----:B------:R-:W-:Y:S02]  /*22f0*/  ISETP.GT.AND P1, PT, R4, 0x1, PT ;  /* 0x000000010400780c */ /* 0x000fe40003f24270 */
[----:B------:R-:W-:Y:S02]  /*2300*/  F2FP.F16.F32.PACK_AB R24, RZ, R24 ;  /* 0x00000018ff18723e */ /* 0x000fe400000000ff */
[----:B------:R-:W-:-:S03]  /*2310*/  ISETP.GT.AND P2, PT, R3, RZ, P1 ;  /* 0x000000ff0300720c */ /* 0x000fc60000f44270 */
[----:B------:R0:W-:Y:S10]  /*2320*/  @P3 STG.E.U16 desc[UR38][R10.64], R24 ;  /* 0x000000180a003986 */ /* 0x0001f4000c101526 */
[----:B------:R-:W-:Y:S05]  /*2330*/  @!P2 BRA `(.L_x_35) ;  /* 0x000000000004a947 */ /* 0x000fea0003800000 */
[----:B------:R1:W5:Y:S02]  /*2340*/  LDG.E.LTC128B.U16 R5, desc[UR38][R6.64+0x2] ;  /* 0x0000022606057981 */ /* 0x000364000c1e1520 */
.L_x_35:
[----:B------:R-:W-:Y:S05]  /*2350*/  BSYNC B1 ;  /* 0x0000000000017941 */ /* 0x000fea0003800000 */
.L_x_34:
[----:B-----5:R-:W-:Y:S01]  /*2360*/  HADD2.F32 R12, -RZ, R5.H0_H0 ;  /* 0x20000005ff0c7230 */ /* 0x020fe20000004100 */
[----:B------:R-:W-:Y:S01]  /*2370*/  ISETP.GT.AND P0, PT, R3, 0x8, P0 ;  /* 0x000000080300780c */ /* 0x000fe20000704270 */
[----:B------:R-:W-:Y:S01]  /*2380*/  IMAD.WIDE.U32 R20, R100, R110, R14 ;  /* 0x0000006e64147225 */ /* 0x000fe200078e000e */
[----:B0-----:R-:W-:-:S03]  /*2390*/  PRMT R24, R5, 0x7610, R24 ;  /* 0x0000761005187816 */ /* 0x001fc60000000018 */
[----:B------:R-:W-:Y:S01]  /*23a0*/  FMUL R12, R12, R89 ;  /* 0x000000590c0c7220 */ /* 0x000fe20000400000 */
[----:B------:R-:W-:Y:S01]  /*23b0*/  IMAD.IADD R109, R109, 0x1, R21 ;  /* 0x000000016d6d7824 */ /* 0x000fe200078e0215 */
[----:B------:R-:W-:Y:S02]  /*23c0*/  IADD3 R106, P3, R106, R20, RZ ;  /* 0x000000146a6a7210 */ /* 0x000fe40007f7e0ff */
[----:B------:R-:W-:-:S03]  /*23d0*/  FFMA R12, R25, R88, R12 ;  /* 0x00000058190c7223 */ /* 0x000fc6000000000c */
[----:B------:R-:W-:Y:S01]  /*23e0*/  IMAD.X R13, R109, 0x1, R13, P3 ;  /* 0x000000016d0d7824 */ /* 0x000fe200018e060d */
[C---:B------:R-:W-:Y:S02]  /*23f0*/  LEA R14, P3, R106.reuse, R112, 0x1 ;  /* 0x000000706a0e7211 */ /* 0x040fe400078608ff */
[----:B------:R-:W-:Y:S02]  /*2400*/  F2FP.F16.F32.PACK_AB R12, RZ, R12 ;  /* 0x0000000cff0c723e */ /* 0x000fe400000000ff */
[----:B------:R-:W-:Y:S02]  /*2410*/  LEA.HI.X R15, R106, R113, R13, 0x1, P3 ;  /* 0x000000716a0f7211 */ /* 0x000fe400018f0c0d */
[----:B------:R-:W-:-:S05]  /*2420*/  PRMT R21, R12, 0x7610, R21 ;  /* 0x000076100c157816 */ /* 0x000fca0000000015 */
[----:B------:R0:W-:Y:S04]  /*2430*/  @P2 STG.E.U16 desc[UR38][R10.64+0x2], R21 ;  /* 0x000002150a002986 */ /* 0x0001e8000c101526 */
[----:B------:R-:W2:Y:S01]  /*2440*/  @P0 LDG.E.LTC128B.U16 R24, desc[UR38][R14.64] ;  /* 0x000000260e180981 */ /* 0x000ea2000c1e1520 */
[----:B------:R-:W-:Y:S01]  /*2450*/  IADD3 R20, P2, R8, R20, RZ ;  /* 0x0000001408147210 */ /* 0x000fe20007f5e0ff */
[----:B------:R-:W-:Y:S01]  /*2460*/  BSSY B1, `(.L_x_36) ;  /* 0x0000011000017945 */ /* 0x000fe20003800000 */
[C---:B------:R-:W-:Y:S02]  /*2470*/  SHF.L.U64.HI R13, R90.reuse, 0x1, R91 ;  /* 0x000000015a0d7819 */ /* 0x040fe4000001025b */
[----:B------:R-:W-:Y:S01]  /*2480*/  ISETP.GT.AND P1, PT, R3, 0x8, P1 ;  /* 0x000000080300780c */ /* 0x000fe20000f24270 */
[----:B0-----:R-:W-:Y:S01]  /*2490*/  IMAD.X R21, R9, 0x1, R109, P2 ;  /* 0x0000000109157824 */ /* 0x001fe200010e066d */
[----:B------:R-:W-:Y:S01]  /*24a0*/  LEA R12, P2, R90, R10, 0x1 ;  /* 0x0000000a5a0c7211 */ /* 0x000fe200078408ff */
[----:B------:R-:W-:-:S04]  /*24b0*/  IMAD.WIDE.U32 R20, R99, R108, R20 ;  /* 0x0000006c63147225 */ /* 0x000fc800078e0014 */
[----:B------:R-:W-:Y:S02]  /*24c0*/  IMAD.X R13, R13, 0x1, R11, P2 ;  /* 0x000000010d0d7824 */ /* 0x000fe400010e060b */
[----:B------:R-:W-:Y:S02]  /*24d0*/  IMAD.IADD R9, R105, 0x1, R21 ;  /* 0x0000000169097824 */ /* 0x000fe400078e0215 */
[----:B--2---:R-:W-:-:S05]  /*24e0*/  HADD2.F32 R8, -RZ, R24.H0_H0 ;  /* 0x20000018ff087230 */ /* 0x004fca0000004100 */
[----:B------:R-:W-:Y:S01]  /*24f0*/  FMUL R5, R8, R89 ;  /* 0x0000005908057220 */ /* 0x000fe20000400000 */
[----:B------:R-:W-:-:S03]  /*2500*/  LEA R8, P3, R20, R112, 0x1 ;  /* 0x0000007014087211 */ /* 0x000fc600078608ff */
[----:B------:R-:W-:Y:S01]  /*2510*/  FFMA R5, R26, R88, R5 ;  /* 0x000000581a057223 */ /* 0x000fe20000000005 */
[----:B------:R-:W-:-:S04]  /*2520*/  LEA.HI.X R9, R20, R113, R9, 0x1, P3 ;  /* 0x0000007114097211 */ /* 0x000fc800018f0c09 */
[----:B------:R-:W-:-:S05]  /*2530*/  F2FP.F16.F32.PACK_AB R5, RZ, R5 ;  /* 0x00000005ff05723e */ /* 0x000fca00000000ff */
[----:B------:R0:W-:Y:S01]  /*2540*/  @P0 STG.E.U16 desc[UR38][R12.64], R5 ;  /* 0x000000050c000986 */ /* 0x0001e2000c101526 */
[----:B------:R-:W-:Y:S05]  /*2550*/  @!P1 BRA `(.L_x_37) ;  /* 0x0000000000049947 */ /* 0x000fea0003800000 */
[----:B------:R2:W5:Y:S02]  /*2560*/  LDG.E.LTC128B.U16 R24, desc[UR38][R8.64+0x2] ;  /* 0x0000022608187981 */ /* 0x000564000c1e1520 */
.L_x_37:
[----:B------:R-:W-:Y:S05]  /*2570*/  BSYNC B1 ;  /* 0x0000000000017941 */ /* 0x000fea0003800000 */
.L_x_36:
[----:B-----5:R-:W-:Y:S01]  /*2580*/  HADD2.F32 R14, -RZ, R24.H0_H0 ;  /* 0x20000018ff0e7230 */ /* 0x020fe20000004100 */
[----:B------:R-:W-:Y:S01]  /*2590*/  ISETP.GT.AND P0, PT, R4, 0x8, PT ;  /* 0x000000080400780c */ /* 0x000fe20003f04270 */
[----:B------:R-:W-:Y:S03]  /*25a0*/  BSSY B1, `(.L_x_38) ;  /* 0x0000008000017945 */ /* 0x000fe60003800000 */
[----:B------:R-:W-:Y:S01]  /*25b0*/  FMUL R14, R14, R89 ;  /* 0x000000590e0e7220 */ /* 0x000fe20000400000 */
[----:B------:R-:W-:-:S03]  /*25c0*/  ISETP.GT.AND P2, PT, R3, RZ, P0 ;  /* 0x000000ff0300720c */ /* 0x000fc60000744270 */
[----:B------:R-:W-:-:S05]  /*25d0*/  FFMA R14, R27, R88, R14 ;  /* 0x000000581b0e7223 */ /* 0x000fca000000000e */
[----:B------:R-:W-:-:S05]  /*25e0*/  F2FP.F16.F32.PACK_AB R14, RZ, R14 ;  /* 0x0000000eff0e723e */ /* 0x000fca00000000ff */
[----:B------:R3:W-:Y:S01]  /*25f0*/  @P1 STG.E.U16 desc[UR38][R12.64+0x2], R14 ;  /* 0x0000020e0c001986 */ /* 0x0007e2000c101526 */
[----:B------:R-:W-:Y:S05]  /*2600*/  @!P2 BRA `(.L_x_39) ;  /* 0x000000000004a947 */ /* 0x000fea0003800000 */
[----:B------:R4:W5:Y:S02]  /*2610*/  LDG.E.LTC128B.U16 R24, desc[UR38][R6.64+0x10] ;  /* 0x0000102606187981 */ /* 0x000964000c1e1520 */
.L_x_39:
[----:B------:R-:W-:Y:S05]  /*2620*/  BSYNC B1 ;  /* 0x0000000000017941 */ /* 0x000fea0003800000 */
.L_x_38:
[----:B---3-5:R-:W-:Y:S01]  /*2630*/  HADD2.F32 R14, -RZ, R24.H0_H0 ;  /* 0x20000018ff0e7230 */ /* 0x028fe20000004100 */
[----:B------:R-:W-:Y:S01]  /*2640*/  ISETP.GT.AND P1, PT, R4, 0x9, PT ;  /* 0x000000090400780c */ /* 0x000fe20003f24270 */
[----:B------:R-:W-:Y:S03]  /*2650*/  BSSY B1, `(.L_x_40) ;  /* 0x0000008000017945 */ /* 0x000fe60003800000 */
[----:B0-----:R-:W-:Y:S01]  /*2660*/  FMUL R5, R14, R89 ;  /* 0x000000590e057220 */ /* 0x001fe20000400000 */
[----:B------:R-:W-:-:S03]  /*2670*/  ISETP.GT.AND P3, PT, R3, RZ, P1 ;  /* 0x000000ff0300720c */ /* 0x000fc60000f64270 */
[----:B------:R-:W-:-:S05]  /*2680*/  FFMA R5, R28, R88, R5 ;  /* 0x000000581c057223 */ /* 0x000fca0000000005 */
[----:B------:R-:W-:-:S05]  /*2690*/  F2FP.F16.F32.PACK_AB R5, RZ, R5 ;  /* 0x00000005ff05723e */ /* 0x000fca00000000ff */
[----:B------:R0:W-:Y:S01]  /*26a0*/  @P2 STG.E.U16 desc[UR38][R10.64+0x10], R5 ;  /* 0x000010050a002986 */ /* 0x0001e2000c101526 */
[----:B------:R-:W-:Y:S05]  /*26b0*/  @!P3 BRA `(.L_x_41) ;  /* 0x000000000004b947 */ /* 0x000fea0003800000 */
[----:B------:R3:W5:Y:S02]  /*26c0*/  LDG.E.LTC128B.U16 R24, desc[UR38][R6.64+0x12] ;  /* 0x0000122606187981 */ /* 0x000764000c1e1520 */
.L_x_41:
[----:B------:R-:W-:Y:S05]  /*26d0*/  BSYNC B1 ;  /* 0x0000000000017941 */ /* 0x000fea0003800000 */
.L_x_40:
[----:B-----5:R-:W-:Y:S01]  /*26e0*/  HADD2.F32 R14, -RZ, R24.H0_H0 ;  /* 0x20000018ff0e7230 */ /* 0x020fe20000004100 */
[----:B------:R-:W-:Y:S01]  /*26f0*/  ISETP.GT.AND P0, PT, R3, 0x8, P0 ;  /* 0x000000080300780c */ /* 0x000fe20000704270 */
[----:B------:R-:W-:Y:S03]  /*2700*/  BSSY B1, `(.L_x_42) ;  /* 0x0000007000017945 */ /* 0x000fe60003800000 */
[----:B------:R-:W-:-:S04]  /*2710*/  FMUL R14, R14, R89 ;  /* 0x000000590e0e7220 */ /* 0x000fc80000400000 */
[----:B------:R-:W-:-:S05]  /*2720*/  FFMA R14, R29, R88, R14 ;  /* 0x000000581d0e7223 */ /* 0x000fca000000000e */
[----:B------:R-:W-:-:S05]  /*2730*/  F2FP.F16.F32.PACK_AB R14, RZ, R14 ;  /* 0x0000000eff0e723e */ /* 0x000fca00000000ff */
[----:B------:R0:W-:Y:S01]  /*2740*/  @P3 STG.E.U16 desc[UR38][R10.64+0x12], R14 ;  /* 0x0000120e0a003986 */ /* 0x0001e2000c101526 */
[----:B------:R-:W-:Y:S05]  /*2750*/  @!P0 BRA `(.L_x_43) ;  /* 0x0000000000048947 */ /* 0x000fea0003800000 */
[----:B------:R0:W5:Y:S02]  /*2760*/  LDG.E.LTC128B.U16 R24, desc[UR38][R8.64+0x10] ;  /* 0x0000102608187981 */ /* 0x000164000c1e1520 */
.L_x_43:
[----:B------:R-:W-:Y:S05]  /*2770*/  BSYNC B1 ;  /* 0x0000000000017941 */ /* 0x000fea0003800000 */
.L_x_42:
[----:B0----5:R-:W-:Y:S01]  /*2780*/  HADD2.F32 R14, -RZ, R24.H0_H0 ;  /* 0x20000018ff0e7230 */ /* 0x021fe20000004100 */
        /* <DEDUP_REMOVED lines=8> */
.L_x_45:
[----:B------:R-:W-:Y:S05]  /*2810*/  BSYNC B1 ;  /* 0x0000000000017941 */ /* 0x000fea0003800000 */
.L_x_44:
        /* <DEDUP_REMOVED lines=10> */
.L_x_47:
[----:B------:R-:W-:Y:S05]  /*28c0*/  BSYNC B1 ;  /* 0x0000000000017941 */ /* 0x000fea0003800000 */
.L_x_46:
[----:B0----5:R-:W-:Y:S01]  /*28d0*/  HADD2.F32 R14, -RZ, R24.H0_H0 ;  /* 0x20000018ff0e7230 */ /* 0x021fe20000004100 */
        /* <DEDUP_REMOVED lines=9> */
.L_x_49:
[----:B------:R-:W-:Y:S05]  /*2970*/  BSYNC B1 ;  /* 0x0000000000017941 */ /* 0x000fea0003800000 */
.L_x_48:
        /* <DEDUP_REMOVED lines=9> */
.L_x_51:
[----:B------:R-:W-:Y:S05]  /*2a10*/  BSYNC B1 ;  /* 0x0000000000017941 */ /* 0x000fea0003800000 */
.L_x_50:
        /* <DEDUP_REMOVED lines=9> */
.L_x_53:
[----:B------:R-:W-:Y:S05]  /*2ab0*/  BSYNC B1 ;  /* 0x0000000000017941 */ /* 0x000fea0003800000 */
.L_x_52:
        /* <DEDUP_REMOVED lines=10> */
.L_x_55:
[----:B------:R-:W-:Y:S05]  /*2b60*/  BSYNC B1 ;  /* 0x0000000000017941 */ /* 0x000fea0003800000 */
.L_x_54:
        /* <DEDUP_REMOVED lines=10> */
.L_x_57:
[----:B------:R-:W-:Y:S05]  /*2c10*/  BSYNC B1 ;  /* 0x0000000000017941 */ /* 0x000fea0003800000 */
.L_x_56:
        /* <DEDUP_REMOVED lines=9> */
.L_x_59:
[----:B------:R-:W-:Y:S05]  /*2cb0*/  BSYNC B1 ;  /* 0x0000000000017941 */ /* 0x000fea0003800000 */
.L_x_58:
        /* <DEDUP_REMOVED lines=9> */
.L_x_61:
[----:B------:R-:W-:Y:S05]  /*2d50*/  BSYNC B1 ;  /* 0x0000000000017941 */ /* 0x000fea0003800000 */
.L_x_60:
        /* <DEDUP_REMOVED lines=10> */
.L_x_63:
[----:B------:R-:W-:Y:S05]  /*2e00*/  BSYNC B1 ;  /* 0x0000000000017941 */ /* 0x000fea0003800000 */
.L_x_62:
        /* <DEDUP_REMOVED lines=10> */
.L_x_65:
[----:B------:R-:W-:Y:S05]  /*2eb0*/  BSYNC B1 ;  /* 0x0000000000017941 */ /* 0x000fea0003800000 */
.L_x_64:
        /* <DEDUP_REMOVED lines=9> */
.L_x_67:
[----:B------:R-:W-:Y:S05]  /*2f50*/  BSYNC B1 ;  /* 0x0000000000017941 */ /* 0x000fea0003800000 */
.L_x_66:
        /* <DEDUP_REMOVED lines=9> */
.L_x_69:
[----:B------:R-:W-:Y:S05]  /*2ff0*/  BSYNC B1 ;  /* 0x0000000000017941 */ /* 0x000fea0003800000 */
.L_x_68:
        /* <DEDUP_REMOVED lines=10> */
.L_x_71:
[----:B------:R-:W-:Y:S05]  /*30a0*/  BSYNC B1 ;  /* 0x0000000000017941 */ /* 0x000fea0003800000 */
.L_x_70:
        /* <DEDUP_REMOVED lines=10> */
.L_x_73:
[----:B------:R-:W-:Y:S05]  /*3150*/  BSYNC B1 ;  /* 0x0000000000017941 */ /* 0x000fea0003800000 */
.L_x_72:
        /* <DEDUP_REMOVED lines=9> */
.L_x_75:
[----:B------:R-:W-:Y:S05]  /*31f0*/  BSYNC B1 ;  /* 0x0000000000017941 */ /* 0x000fea0003800000 */
.L_x_74:
        /* <DEDUP_REMOVED lines=9> */
.L_x_77:
[----:B------:R-:W-:Y:S05]  /*3290*/  BSYNC B1 ;  /* 0x0000000000017941 */ /* 0x000fea0003800000 */
.L_x_76:
        /* <DEDUP_REMOVED lines=10> */
.L_x_79:
[----:B------:R-:W-:Y:S05]  /*3340*/  BSYNC B1 ;  /* 0x0000000000017941 */ /* 0x000fea0003800000 */
.L_x_78:
        /* <DEDUP_REMOVED lines=10> */
.L_x_81:
[----:B------:R-:W-:Y:S05]  /*33f0*/  BSYNC B1 ;  /* 0x0000000000017941 */ /* 0x000fea0003800000 */
.L_x_80:
        /* <DEDUP_REMOVED lines=9> */
.L_x_83:
[----:B------:R-:W-:Y:S05]  /*3490*/  BSYNC B1 ;  /* 0x0000000000017941 */ /* 0x000fea0003800000 */
.L_x_82:
        /* <DEDUP_REMOVED lines=9> */
.L_x_85:
[----:B------:R-:W-:Y:S05]  /*3530*/  BSYNC B1 ;  /* 0x0000000000017941 */ /* 0x000fea0003800000 */
.L_x_84:
        /* <DEDUP_REMOVED lines=10> */
.L_x_87:
[----:B------:R-:W-:Y:S05]  /*35e0*/  BSYNC B1 ;  /* 0x0000000000017941 */ /* 0x000fea0003800000 */
.L_x_86:
        /* <DEDUP_REMOVED lines=10> */
.L_x_89:
[----:B------:R-:W-:Y:S05]  /*3690*/  BSYNC B1 ;  /* 0x0000000000017941 */ /* 0x000fea0003800000 */
.L_x_88:
        /* <DEDUP_REMOVED lines=9> */
.L_x_91:
[----:B------:R-:W-:Y:S05]  /*3730*/  BSYNC B1 ;  /* 0x0000000000017941 */ /* 0x000fea0003800000 */
.L_x_90:
        /* <DEDUP_REMOVED lines=9> */
.L_x_93:
[----:B------:R-:W-:Y:S05]  /*37d0*/  BSYNC B1 ;  /* 0x0000000000017941 */ /* 0x000fea0003800000 */
.L_x_92:
        /* <DEDUP_REMOVED lines=10> */
.L_x_95:
[----:B------:R-:W-:Y:S05]  /*3880*/  BSYNC B1 ;  /* 0x0000000000017941 */ /* 0x000fea0003800000 */
.L_x_94:
        /* <DEDUP_REMOVED lines=10> */
.L_x_97:
[----:B------:R-:W-:Y:S05]  /*3930*/  BSYNC B1 ;  /* 0x0000000000017941 */ /* 0x000fea0003800000 */
.L_x_96:
        /* <DEDUP_REMOVED lines=9> */
.L_x_99:
[----:B------:R-:W-:Y:S05]  /*39d0*/  BSYNC B1 ;  /* 0x0000000000017941 */ /* 0x000fea0003800000 */
.L_x_98:
        /* <DEDUP_REMOVED lines=9> */
.L_x_101:
[----:B------:R-:W-:Y:S05]  /*3a70*/  BSYNC B1 ;  /* 0x0000000000017941 */ /* 0x000fea0003800000 */
.L_x_100:
        /* <DEDUP_REMOVED lines=10> */
.L_x_103:
[----:B------:R-:W-:Y:S05]  /*3b20*/  BSYNC B1 ;  /* 0x0000000000017941 */ /* 0x000fea0003800000 */
.L_x_102:
        /* <DEDUP_REMOVED lines=10> */
.L_x_105:
[----:B------:R-:W-:Y:S05]  /*3bd0*/  BSYNC B1 ;  /* 0x0000000000017941 */ /* 0x000fea0003800000 */
.L_x_104:
        /* <DEDUP_REMOVED lines=9> */
.L_x_107:
[----:B------:R-:W-:Y:S05]  /*3c70*/  BSYNC B1 ;  /* 0x0000000000017941 */ /* 0x000fea0003800000 */
.L_x_106:
        /* <DEDUP_REMOVED lines=9> */
.L_x_109:
[----:B------:R-:W-:Y:S05]  /*3d10*/  BSYNC B1 ;  /* 0x0000000000017941 */ /* 0x000fea0003800000 */
.L_x_108:
        /* <DEDUP_REMOVED lines=10> */
.L_x_111:
[----:B------:R-:W-:Y:S05]  /*3dc0*/  BSYNC B1 ;  /* 0x0000000000017941 */ /* 0x000fea0003800000 */
.L_x_110:
        /* <DEDUP_REMOVED lines=10> */
.L_x_113:
[----:B------:R-:W-:Y:S05]  /*3e70*/  BSYNC B1 ;  /* 0x0000000000017941 */ /* 0x000fea0003800000 */
.L_x_112:
        /* <DEDUP_REMOVED lines=9> */
.L_x_115:
[----:B------:R-:W-:Y:S05]  /*3f10*/  BSYNC B1 ;  /* 0x0000000000017941 */ /* 0x000fea0003800000 */
.L_x_114:
        /* <DEDUP_REMOVED lines=9> */
.L_x_117:
[----:B------:R-:W-:Y:S05]  /*3fb0*/  BSYNC B1 ;  /* 0x0000000000017941 */ /* 0x000fea0003800000 */
.L_x_116:
        /* <DEDUP_REMOVED lines=10> */
.L_x_119:
[----:B------:R-:W-:Y:S05]  /*4060*/  BSYNC B1 ;  /* 0x0000000000017941 */ /* 0x000fea0003800000 */
.L_x_118:
        /* <DEDUP_REMOVED lines=10> */
.L_x_121:
[----:B------:R-:W-:Y:S05]  /*4110*/  BSYNC B1 ;  /* 0x0000000000017941 */ /* 0x000fea0003800000 */
.L_x_120:
        /* <DEDUP_REMOVED lines=9> */
.L_x_123:
[----:B------:R-:W-:Y:S05]  /*41b0*/  BSYNC B1 ;  /* 0x0000000000017941 */ /* 0x000fea0003800000 */
.L_x_122:
        /* <DEDUP_REMOVED lines=9> */
.L_x_125:
[----:B------:R-:W-:Y:S05]  /*4250*/  BSYNC B1 ;  /* 0x0000000000017941 */ /* 0x000fea0003800000 */
.L_x_124:
        /* <DEDUP_REMOVED lines=10> */
.L_x_127:
[----:B------:R-:W-:Y:S05]  /*4300*/  BSYNC B1 ;  /* 0x0000000000017941 */ /* 0x000fea0003800000 */
.L_x_126:
        /* <DEDUP_REMOVED lines=10> */
.L_x_129:
[----:B------:R-:W-:Y:S05]  /*43b0*/  BSYNC B1 ;  /* 0x0000000000017941 */ /* 0x000fea0003800000 */
.L_x_128:
        /* <DEDUP_REMOVED lines=9> */
.L_x_131:
[----:B------:R-:W-:Y:S05]  /*4450*/  BSYNC B1 ;  /* 0x0000000000017941 */ /* 0x000fea0003800000 */
.L_x_130:
        /* <DEDUP_REMOVED lines=9> */
.L_x_133:
[----:B------:R-:W-:Y:S05]  /*44f0*/  BSYNC B1 ;  /* 0x0000000000017941 */ /* 0x000fea0003800000 */
.L_x_132:
        /* <DEDUP_REMOVED lines=10> */
.L_x_135:
[----:B------:R-:W-:Y:S05]  /*45a0*/  BSYNC B1 ;  /* 0x0000000000017941 */ /* 0x000fea0003800000 */
.L_x_134:
        /* <DEDUP_REMOVED lines=10> */
.L_x_137:
[----:B------:R-:W-:Y:S05]  /*4650*/  BSYNC B1 ;  /* 0x0000000000017941 */ /* 0x000fea0003800000 */
.L_x_136:
        /* <DEDUP_REMOVED lines=9> */
.L_x_139:
[----:B------:R-:W-:Y:S05]  /*46f0*/  BSYNC B1 ;  /* 0x0000000000017941 */ /* 0x000fea0003800000 */
.L_x_138:
        /* <DEDUP_REMOVED lines=9> */
.L_x_141:
[----:B------:R-:W-:Y:S05]  /*4790*/  BSYNC B1 ;  /* 0x0000000000017941 */ /* 0x000fea0003800000 */
.L_x_140:
        /* <DEDUP_REMOVED lines=10> */
.L_x_143:
[----:B------:R-:W-:Y:S05]  /*4840*/  BSYNC B1 ;  /* 0x0000000000017941 */ /* 0x000fea0003800000 */
.L_x_142:
        /* <DEDUP_REMOVED lines=10> */
.L_x_145:
[----:B------:R-:W-:Y:S05]  /*48f0*/  BSYNC B1 ;  /* 0x0000000000017941 */ /* 0x000fea0003800000 */
.L_x_144:
        /* <DEDUP_REMOVED lines=9> */
.L_x_147:
[----:B------:R-:W-:Y:S05]  /*4990*/  BSYNC B1 ;  /* 0x0000000000017941 */ /* 0x000fea0003800000 */
.L_x_146:
        /* <DEDUP_REMOVED lines=9> */
.L_x_149:
[----:B------:R-:W-:Y:S05]  /*4a30*/  BSYNC B1 ;  /* 0x0000000000017941 */ /* 0x000fea0003800000 */
.L_x_148:
        /* <DEDUP_REMOVED lines=10> */
.L_x_151:
[----:B------:R-:W-:Y:S05]  /*4ae0*/  BSYNC B1 ;  /* 0x0000000000017941 */ /* 0x000fea0003800000 */
.L_x_150:
[----:B0----5:R-:W-:Y:S01]  /*4af0*/  HADD2.F32 R14, -RZ, R24.H0_H0 ;  /* 0x20000018ff0e7230 */ /* 0x021fe20000004100 */
[----:B------:R-:W-:Y:S01]  /*4b00*/  ISETP.GT.AND P1, PT, R4, 0x79, PT ;  /* 0x000000790400780c */ /* 0x000fe20003f24270 */
[----:B------:R-:W-:Y:S01]  /*4b10*/  @P2 IMAD.MOV.U32 R4, RZ, RZ, R10 ;  /* 0x000000ffff042224 */ /* 0x000fe200078e000a */
[----:B------:R-:W-:Y:S02]  /*4b20*/  BSSY B1, `(.L_x_152) ;  /* 0x000000a000017945 */ /* 0x000fe40003800000 */
[----:B------:R-:W-:Y:S01]  /*4b30*/  FMUL R5, R14, R89 ;  /* 0x000000590e057220 */ /* 0x000fe20000400000 */
[----:B------:R-:W-:-:S03]  /*4b40*/  ISETP.GT.AND P3, PT, R3, RZ, P1 ;  /* 0x000000ff0300720c */ /* 0x000fc60000f64270 */
[----:B------:R-:W-:-:S05]  /*4b50*/  FFMA R5, R84, R88, R5 ;  /* 0x0000005854057223 */ /* 0x000fca0000000005 */
[----:B------:R-:W-:-:S04]  /*4b60*/  F2FP.F16.F32.PACK_AB R5, RZ, R5 ;  /* 0x00000005ff05723e */ /* 0x000fc800000000ff */
[----:B------:R-:W-:Y:S01]  /*4b70*/  PRMT R14, R5, 0x7610, R14 ;  /* 0x00007610050e7816 */ /* 0x000fe2000000000e */
[----:B------:R-:W-:-:S05]  /*4b80*/  @P2 IMAD.MOV.U32 R5, RZ, RZ, R11 ;  /* 0x000000ffff052224 */ /* 0x000fca00078e000b */
[----:B------:R0:W-:Y:S01]  /*4b90*/  @P2 STG.E.U16 desc[UR38][R4.64+0xf0], R14 ;  /* 0x0000f00e04002986 */ /* 0x0001e2000c101526 */
[----:B------:R-:W-:Y:S05]  /*4ba0*/  @!P3 BRA `(.L_x_153) ;  /* 0x000000000004b947 */ /* 0x000fea0003800000 */
[----:B------:R0:W5:Y:S02]  /*4bb0*/  LDG.E.LTC128B.U16 R24, desc[UR38][R6.64+0xf2] ;  /* 0x0000f22606187981 */ /* 0x000164000c1e1520 */
.L_x_153:
[----:B------:R-:W-:Y:S05]  /*4bc0*/  BSYNC B1 ;  /* 0x0000000000017941 */ /* 0x000fea0003800000 */
.L_x_152:
        /* <DEDUP_REMOVED lines=9> */
.L_x_155:
[----:B------:R-:W-:Y:S05]  /*4c60*/  BSYNC B1 ;  /* 0x0000000000017941 */ /* 0x000fea0003800000 */
.L_x_154:
[----:B0----5:R-:W-:Y:S01]  /*4c70*/  HADD2.F32 R4, -RZ, R24.H0_H0 ;  /* 0x20000018ff047230 */ /* 0x021fe20000004100 */
[----:B------:R-:W-:Y:S01]  /*4c80*/  ISETP.GT.AND P1, PT, R3, 0x8, P1 ;  /* 0x000000080300780c */ /* 0x000fe20000f24270 */
[----:B------:R-:W-:Y:S03]  /*4c90*/  BSSY B1, `(.L_x_156) ;  /* 0x000000a000017945 */ /* 0x000fe60003800000 */
[----:B------:R-:W-:Y:S01]  /*4ca0*/  FMUL R5, R4, R89 ;  /* 0x0000005904057220 */ /* 0x000fe20000400000 */
[----:B------:R-:W-:-:S03]  /*4cb0*/  @P0 IMAD.MOV.U32 R4, RZ, RZ, R12 ;  /* 0x000000ffff040224 */ /* 0x000fc600078e000c */
[----:B------:R-:W-:-:S05]  /*4cc0*/  FFMA R5, R86, R88, R5 ;  /* 0x0000005856057223 */ /* 0x000fca0000000005 */
[----:B------:R-:W-:-:S04]  /*4cd0*/  F2FP.F16.F32.PACK_AB R5, RZ, R5 ;  /* 0x00000005ff05723e */ /* 0x000fc800000000ff */
[----:B-1-34-:R-:W-:Y:S01]  /*4ce0*/  PRMT R6, R5, 0x7610, R6 ;  /* 0x0000761005067816 */ /* 0x01afe20000000006 */
[----:B------:R-:W-:-:S05]  /*4cf0*/  @P0 IMAD.MOV.U32 R5, RZ, RZ, R13 ;  /* 0x000000ffff050224 */ /* 0x000fca00078e000d */
[----:B------:R0:W-:Y:S01]  /*4d00*/  @P0 STG.E.U16 desc[UR38][R4.64+0xf0], R6 ;  /* 0x0000f00604000986 */ /* 0x0001e2000c101526 */
[----:B------:R-:W-:Y:S05]  /*4d10*/  @!P1 BRA `(.L_x_157) ;  /* 0x0000000000049947 */ /* 0x000fea0003800000 */
[----:B------:R1:W5:Y:S02]  /*4d20*/  LDG.E.LTC128B.U16 R24, desc[UR38][R8.64+0xf2] ;  /* 0x0000f22608187981 */ /* 0x000364000c1e1520 */
.L_x_157:
[----:B------:R-:W-:Y:S05]  /*4d30*/  BSYNC B1 ;  /* 0x0000000000017941 */ /* 0x000fea0003800000 */
.L_x_156:
[----:B------:R-:W-:Y:S05]  /*4d40*/  @!P1 BRA `(.L_x_158) ;  /* 0x0000001000d09947 */ /* 0x000fea0003800000 */
[----:B-----5:R-:W-:-:S05]  /*4d50*/  HADD2.F32 R24, -RZ, R24.H0_H0 ;  /* 0x20000018ff187230 */ /* 0x020fca0000004100 */
[----:B------:R-:W-:-:S04]  /*4d60*/  FMUL R24, R24, R89 ;  /* 0x0000005918187220 */ /* 0x000fc80000400000 */
[----:B------:R-:W-:-:S05]  /*4d70*/  FFMA R24, R87, R88, R24 ;  /* 0x0000005857187223 */ /* 0x000fca0000000018 */
[----:B------:R-:W-:-:S05]  /*4d80*/  F2FP.F16.F32.PACK_AB R24, RZ, R24 ;  /* 0x00000018ff18723e */ /* 0x000fca00000000ff */
[----:B------:R3:W-:Y:S01]  /*4d90*/  STG.E.U16 desc[UR38][R12.64+0xf2], R24 ;  /* 0x0000f2180c007986 */ /* 0x0007e2000c101526 */
[----:B------:R-:W-:Y:S05]  /*4da0*/  BRA `(.L_x_158) ;  /* 0x0000001000b87947 */ /* 0x000fea0003800000 */
.L_x_33:
[----:B------:R-:W-:Y:S01]  /*4db0*/  ISETP.GT.AND P2, PT, R4, 0x1, PT ;  /* 0x000000010400780c */ /* 0x000fe20003f44270 */
[----:B------:R-:W-:Y:S01]  /*4dc0*/  ULDC.64 UR4, c[0x0][0x5c0] ;  /* 0x0001700000047ab9 */ /* 0x000fe20000000a00 */
[-C--:B------:R-:W-:Y:S01]  /*4dd0*/  FMUL R24, R24, R88.reuse ;  /* 0x0000005818187220 */ /* 0x080fe20000400000 */
[-C--:B------:R-:W-:Y:S01]  /*4de0*/  FMUL R25, R25, R88.reuse ;  /* 0x0000005819197220 */ /* 0x080fe20000400000 */
[----:B------:R-:W-:Y:S01]  /*4df0*/  ISETP.GT.AND P1, PT, R3, RZ, P2 ;  /* 0x000000ff0300720c */ /* 0x000fe20001724270 */
[-C--:B------:R-:W-:Y:S01]  /*4e00*/  FMUL R26, R26, R88.reuse ;  /* 0x000000581a1a7220 */ /* 0x080fe20000400000 */
[----:B------:R-:W-:Y:S01]  /*4e10*/  LEA R6, P4, R104, UR4, 0x1 ;  /* 0x0000000468067c11 */ /* 0x000fe2000f8808ff */
[----:B------:R-:W-:Y:S01]  /*4e20*/  FMUL R27, R27, R88 ;  /* 0x000000581b1b7220 */ /* 0x000fe20000400000 */
[----:B------:R-:W-:Y:S01]  /*4e30*/  F2FP.F16.F32.PACK_AB R24, RZ, R24 ;  /* 0x00000018ff18723e */ /* 0x000fe200000000ff */
[-C--:B------:R-:W-:Y:S01]  /*4e40*/  FMUL R28, R28, R88.reuse ;  /* 0x000000581c1c7220 */ /* 0x080fe20000400000 */
[----:B------:R-:W-:Y:S01]  /*4e50*/  LEA.HI.X R7, R104, UR5, R115, 0x1, P4 ;  /* 0x0000000568077c11 */ /* 0x000fe2000a0f0c73 */
[-C--:B------:R-:W-:Y:S01]  /*4e60*/  FMUL R29, R29, R88.reuse ;  /* 0x000000581d1d7220 */ /* 0x080fe20000400000 */
[----:B------:R-:W-:Y:S01]  /*4e70*/  F2FP.F16.F32.PACK_AB R25, RZ, R25 ;  /* 0x00000019ff19723e */ /* 0x000fe200000000ff */
[-C--:B------:R-:W-:Y:S01]  /*4e80*/  FMUL R30, R30, R88.reuse ;  /* 0x000000581e1e7220 */ /* 0x080fe20000400000 */
[----:B------:R-:W-:Y:S01]  /*4e90*/  ISETP.GT.AND P2, PT, R3, 0x8, P2 ;  /* 0x000000080300780c */ /* 0x000fe20001744270 */
[----:B------:R-:W-:Y:S01]  /*4ea0*/  @P3 STG.E.U16 desc[UR38][R6.64], R24 ;  /* 0x0000001806003986 */ /* 0x000fe2000c101526 */
[C---:B------:R-:W-:Y:S01]  /*4eb0*/  SHF.L.U64.HI R5, R90.reuse, 0x1, R91 ;  /* 0x000000015a057819 */ /* 0x040fe2000001025b */
[----:B------:R-:W-:Y:S01]  /*4ec0*/  FMUL R31, R31, R88 ;  /* 0x000000581f1f7220 */ /* 0x000fe20000400000 */
[----:B------:R-:W-:Y:S01]  /*4ed0*/  LEA R8, P3, R90, R6, 0x1 ;  /* 0x000000065a087211 */ /* 0x000fe200078608ff */
[----:B------:R-:W-:Y:S01]  /*4ee0*/  @P1 STG.E.U16 desc[UR38][R6.64+0x2], R25 ;  /* 0x0000021906001986 */ /* 0x000fe2000c101526 */
[----:B------:R-:W-:Y:S01]  /*4ef0*/  ISETP.GT.AND P1, PT, R3, 0x8, P0 ;  /* 0x000000080300780c */ /* 0x000fe20000724270 */
[----:B------:R-:W-:Y:S01]  /*4f00*/  FMUL R32, R32, R88 ;  /* 0x0000005820207220 */ /* 0x000fe20000400000 */
[----:B------:R-:W-:Y:S01]  /*4f10*/  F2FP.F16.F32.PACK_AB R26, RZ, R26 ;  /* 0x0000001aff1a723e */ /* 0x000fe200000000ff */
[----:B------:R-:W-:Y:S01]  /*4f20*/  IMAD.X R9, R5, 0x1, R7, P3 ;  /* 0x0000000105097824 */ /* 0x000fe200018e0607 */
[----:B------:R-:W-:Y:S01]  /*4f30*/  F2FP.F16.F32.PACK_AB R27, RZ, R27 ;  /* 0x0000001bff1b723e */ /* 0x000fe200000000ff */
[-C--:B------:R-:W-:Y:S01]  /*4f40*/  FMUL R33, R33, R88.reuse ;  /* 0x0000005821217220 */ /* 0x080fe20000400000 */
[----:B------:R-:W-:Y:S01]  /*4f50*/  ISETP.GT.AND P0, PT, R4, 0x8, PT ;  /* 0x000000080400780c */ /* 0x000fe20003f04270 */
[----:B------:R-:W-:Y:S01]  /*4f60*/  FMUL R34, R34, R88 ;  /* 0x0000005822227220 */ /* 0x000fe20000400000 */
[----:B------:R-:W-:Y:S01]  /*4f70*/  F2FP.F16.F32.PACK_AB R28, RZ, R28 ;  /* 0x0000001cff1c723e */ /* 0x000fe200000000ff */
[-C--:B------:R-:W-:Y:S01]  /*4f80*/  FMUL R35, R35, R88.reuse ;  /* 0x0000005823237220 */ /* 0x080fe20000400000 */
[C---:B------:R-:W-:Y:S01]  /*4f90*/  ISETP.GT.AND P4, PT, R3.reuse, RZ, P0 ;  /* 0x000000ff0300720c */ /* 0x040fe20000784270 */
[-C--:B------:R-:W-:Y:S01]  /*4fa0*/  FMUL R36, R36, R88.reuse ;  /* 0x0000005824247220 */ /* 0x080fe20000400000 */
[----:B------:R-:W-:Y:S01]  /*4fb0*/  F2FP.F16.F32.PACK_AB R29, RZ, R29 ;  /* 0x0000001dff1d723e */ /* 0x000fe200000000ff */
[----:B------:R-:W-:Y:S01]  /*4fc0*/  @P1 STG.E.U16 desc[UR38][R8.64], R26 ;  /* 0x0000001a08001986 */ /* 0x000fe2000c101526 */
[----:B------:R-:W-:Y:S01]  /*4fd0*/  ISETP.GT.AND P1, PT, R3, 0x8, P0 ;  /* 0x000000080300780c */ /* 0x000fe20000724270 */
[----:B------:R-:W-:Y:S01]  /*4fe0*/  FMUL R37, R37, R88 ;  /* 0x0000005825257220 */ /* 0x000fe20000400000 */
[----:B------:R-:W-:Y:S01]  /*4ff0*/  F2FP.F16.F32.PACK_AB R30, RZ, R30 ;  /* 0x0000001eff1e723e */ /* 0x000fe200000000ff */
[----:B------:R-:W-:Y:S01]  /*5000*/  @P2 STG.E.U16 desc[UR38][R8.64+0x2], R27 ;  /* 0x0000021b08002986 */ /* 0x000fe2000c101526 */
[----:B------:R-:W-:Y:S01]  /*5010*/  ISETP.GT.AND P2, PT, R4, 0x9, PT ;  /* 0x000000090400780c */ /* 0x000fe20003f44270 */
[-C--:B------:R-:W-:Y:S01]  /*5020*/  FMUL R38, R38, R88.reuse ;  /* 0x0000005826267220 */ /* 0x080fe20000400000 */
[----:B------:R-:W-:Y:S01]  /*5030*/  F2FP.F16.F32.PACK_AB R31, RZ, R31 ;  /* 0x0000001fff1f723e */ /* 0x000fe200000000ff */
[-C--:B------:R-:W-:Y:S01]  /*5040*/  FMUL R39, R39, R88.reuse ;  /* 0x0000005827277220 */ /* 0x080fe20000400000 */
[C---:B------:R-:W-:Y:S01]  /*5050*/  ISETP.GT.AND P3, PT, R3.reuse, RZ, P2 ;  /* 0x000000ff0300720c */ /* 0x040fe20001764270 */
[----:B------:R-:W-:Y:S01]  /*5060*/  @P4 STG.E.U16 desc[UR38][R6.64+0x10], R28 ;  /* 0x0000101c06004986 */ /* 0x000fe2000c101526 */
[----:B------:R-:W-:Y:S01]  /*5070*/  ISETP.GT.AND P2, PT, R3, 0x8, P2 ;  /* 0x000000080300780c */ /* 0x000fe20001744270 */
[-C--:B------:R-:W-:Y:S01]  /*5080*/  FMUL R40, R40, R88.reuse ;  /* 0x0000005828287220 */ /* 0x080fe20000400000 */
[----:B------:R-:W-:Y:S01]  /*5090*/  ISETP.GT.AND P0, PT, R4, 0x10, PT ;  /* 0x000000100400780c */ /* 0x000fe20003f04270 */
[----:B------:R-:W-:Y:S01]  /*50a0*/  FMUL R41, R41, R88 ;  /* 0x0000005829297220 */ /* 0x000fe20000400000 */
[----:B------:R-:W-:Y:S01]  /*50b0*/  F2FP.F16.F32.PACK_AB R32, RZ, R32 ;  /* 0x00000020ff20723e */ /* 0x000fe200000000ff */
[-C--:B------:R-:W-:Y:S01]  /*50c0*/  FMUL R42, R42, R88.reuse ;  /* 0x000000582a2a7220 */ /* 0x080fe20000400000 */
[----:B------:R-:W-:Y:S01]  /*50d0*/  ISETP.GT.AND P4, PT, R3, RZ, P0 ;  /* 0x000000ff0300720c */ /* 0x000fe20000784270 */
[-C--:B------:R-:W-:Y:S01]  /*50e0*/  FMUL R43, R43, R88.reuse ;  /* 0x000000582b2b7220 */ /* 0x080fe20000400000 */
[----:B------:R-:W-:Y:S01]  /*50f0*/  F2FP.F16.F32.PACK_AB R33, RZ, R33 ;  /* 0x00000021ff21723e */ /* 0x000fe200000000ff */
[----:B------:R-:W-:Y:S01]  /*5100*/  FMUL R44, R44, R88 ;  /* 0x000000582c2c7220 */ /* 0x000fe20000400000 */
[----:B------:R-:W-:Y:S01]  /*5110*/  F2FP.F16.F32.PACK_AB R34, RZ, R34 ;  /* 0x00000022ff22723e */ /* 0x000fe200000000ff */
[----:B------:R-:W-:Y:S01]  /*5120*/  @P3 STG.E.U16 desc[UR38][R6.64+0x12], R29 ;  /* 0x0000121d06003986 */ /* 0x000fe2000c101526 */
[----:B------:R-:W-:Y:S01]  /*5130*/  ISETP.GT.AND P3, PT, R4, 0x11, PT ;  /* 0x000000110400780c */ /* 0x000fe20003f64270 */
[-C--:B------:R-:W-:Y:S01]  /*5140*/  FMUL R45, R45, R88.reuse ;  /* 0x000000582d2d7220 */ /* 0x080fe20000400000 */
[----:B------:R-:W-:Y:S01]  /*5150*/  F2FP.F16.F32.PACK_AB R35, RZ, R35 ;  /* 0x00000023ff23723e */ /* 0x000fe200000000ff */
[----:B------:R-:W-:Y:S01]  /*5160*/  @P1 STG.E.U16 desc[UR38][R8.64+0x10], R30 ;  /* 0x0000101e08001986 */ /* 0x000fe2000c101526 */
[C---:B------:R-:W-:Y:S01]  /*5170*/  ISETP.GT.AND P1, PT, R3.reuse, 0x8, P0 ;  /* 0x000000080300780c */ /* 0x040fe20000724270 */
[-C--:B------:R-:W-:Y:S01]  /*5180*/  FMUL R46, R46, R88.reuse ;  /* 0x000000582e2e7220 */ /* 0x080fe20000400000 */
[----:B------:R-:W-:Y:S01]  /*5190*/  ISETP.GT.AND P0, PT, R4, 0x18, PT ;  /* 0x000000180400780c */ /* 0x000fe20003f04270 */
[----:B------:R-:W-:Y:S01]  /*51a0*/  @P2 STG.E.U16 desc[UR38][R8.64+0x12], R31 ;  /* 0x0000121f08002986 */ /* 0x000fe2000c101526 */
[----:B------:R-:W-:Y:S01]  /*51b0*/  ISETP.GT.AND P2, PT, R3, RZ, P3 ;  /* 0x000000ff0300720c */ /* 0x000fe20001f44270 */
[-C--:B------:R-:W-:Y:S01]  /*51c0*/  FMUL R47, R47, R88.reuse ;  /* 0x000000582f2f7220 */ /* 0x080fe20000400000 */
[C---:B------:R-:W-:Y:S01]  /*51d0*/  ISETP.GT.AND P3, PT, R3.reuse, 0x8, P3 ;  /* 0x000000080300780c */ /* 0x040fe20001f64270 */
[----:B------:R-:W-:Y:S01]  /*51e0*/  @P4 STG.E.U16 desc[UR38][R6.64+0x20], R32 ;  /* 0x0000202006004986 */ /* 0x000fe2000c101526 */
[----:B------:R-:W-:Y:S01]  /*51f0*/  ISETP.GT.AND P4, PT, R3, RZ, P0 ;  /* 0x000000ff0300720c */ /* 0x000fe20000784270 */
[----:B------:R-:W-:Y:S01]  /*5200*/  FMUL R48, R48, R88 ;  /* 0x0000005830307220 */ /* 0x000fe20000400000 */
[----:B------:R-:W-:Y:S01]  /*5210*/  F2FP.F16.F32.PACK_AB R36, RZ, R36 ;  /* 0x00000024ff24723e */ /* 0x000fe200000000ff */
[-C--:B------:R-:W-:Y:S01]  /*5220*/  FMUL R49, R49, R88.reuse ;  /* 0x0000005831317220 */ /* 0x080fe20000400000 */
[----:B------:R-:W-:Y:S01]  /*5230*/  F2FP.F16.F32.PACK_AB R37, RZ, R37 ;  /* 0x00000025ff25723e */ /* 0x000fe200000000ff */
[----:B------:R-:W-:Y:S01]  /*5240*/  FMUL R50, R50, R88 ;  /* 0x0000005832327220 */ /* 0x000fe20000400000 */
[----:B------:R-:W-:Y:S01]  /*5250*/  F2FP.F16.F32.PACK_AB R38, RZ, R38 ;  /* 0x00000026ff26723e */ /* 0x000fe200000000ff */
[----:B------:R-:W-:Y:S01]  /*5260*/  FMUL R51, R51, R88 ;  /* 0x0000005833337220 */ /* 0x000fe20000400000 */
[----:B------:R-:W-:Y:S01]  /*5270*/  F2FP.F16.F32.PACK_AB R39, RZ, R39 ;  /* 0x00000027ff27723e */ /* 0x000fe200000000ff */
[----:B------:R-:W-:Y:S01]  /*5280*/  @P2 STG.E.U16 desc[UR38][R6.64+0x22], R33 ;  /* 0x0000222106002986 */ /* 0x000fe2000c101526 */
[----:B------:R-:W-:Y:S01]  /*5290*/  F2FP.F16.F32.PACK_AB R40, RZ, R40 ;  /* 0x00000028ff28723e */ /* 0x000fe200000000ff */
[-C--:B------:R-:W-:Y:S01]  /*52a0*/  FMUL R52, R52, R88.reuse ;  /* 0x0000005834347220 */ /* 0x080fe20000400000 */
[----:B------:R-:W-:Y:S01]  /*52b0*/  F2FP.F16.F32.PACK_AB R41, RZ, R41 ;  /* 0x00000029ff29723e */ /* 0x000fe200000000ff */
[----:B------:R-:W-:Y:S01]  /*52c0*/  @P1 STG.E.U16 desc[UR38][R8.64+0x20], R34 ;  /* 0x0000202208001986 */ /* 0x000fe2000c101526 */
[----:B------:R-:W-:Y:S01]  /*52d0*/  ISETP.GT.AND P1, PT, R3, 0x8, P0 ;  /* 0x000000080300780c */ /* 0x000fe20000724270 */
[-C--:B------:R-:W-:Y:S01]  /*52e0*/  FMUL R53, R53, R88.reuse ;  /* 0x0000005835357220 */ /* 0x080fe20000400000 */
[C---:B------:R-:W-:Y:S01]  /*52f0*/  ISETP.GT.AND P0, PT, R4.reuse, 0x20, PT ;  /* 0x000000200400780c */ /* 0x040fe20003f04270 */
[----:B------:R-:W-:Y:S01]  /*5300*/  @P3 STG.E.U16 desc[UR38][R8.64+0x22], R35 ;  /* 0x0000222308003986 */ /* 0x000fe2000c101526 */
[----:B------:R-:W-:Y:S01]  /*5310*/  ISETP.GT.AND P3, PT, R4, 0x19, PT ;  /* 0x000000190400780c */ /* 0x000fe20003f64270 */
[----:B------:R-:W-:Y:S01]  /*5320*/  FMUL R54, R54, R88 ;  /* 0x0000005836367220 */ /* 0x000fe20000400000 */
[----:B------:R-:W-:Y:S01]  /*5330*/  F2FP.F16.F32.PACK_AB R42, RZ, R42 ;  /* 0x0000002aff2a723e */ /* 0x000fe200000000ff */
[----:B------:R-:W-:Y:S01]  /*5340*/  @P4 STG.E.U16 desc[UR38][R6.64+0x30], R36 ;  /* 0x0000302406004986 */ /* 0x000fe2000c101526 */
[----:B------:R-:W-:Y:S01]  /*5350*/  ISETP.GT.AND P2, PT, R3, RZ, P3 ;  /* 0x000000ff0300720c */ /* 0x000fe20001f44270 */
[-C--:B------:R-:W-:Y:S01]  /*5360*/  FMUL R55, R55, R88.reuse ;  /* 0x0000005837377220 */ /* 0x080fe20000400000 */
[C---:B------:R-:W-:Y:S01]  /*5370*/  ISETP.GT.AND P3, PT, R3.reuse, 0x8, P3 ;  /* 0x000000080300780c */ /* 0x040fe20001f64270 */
[-C--:B------:R-:W-:Y:S01]  /*5380*/  FMUL R56, R56, R88.reuse ;  /* 0x0000005838387220 */ /* 0x080fe20000400000 */
[----:B------:R-:W-:Y:S01]  /*5390*/  ISETP.GT.AND P4, PT, R3, RZ, P0 ;  /* 0x000000ff0300720c */ /* 0x000fe20000784270 */
[-C--:B------:R-:W-:Y:S01]  /*53a0*/  FMUL R57, R57, R88.reuse ;  /* 0x0000005839397220 */ /* 0x080fe20000400000 */
[----:B------:R-:W-:Y:S01]  /*53b0*/  F2FP.F16.F32.PACK_AB R43, RZ, R43 ;  /* 0x0000002bff2b723e */ /* 0x000fe200000000ff */
[----:B------:R-:W-:Y:S01]  /*53c0*/  FMUL R58, R58, R88 ;  /* 0x000000583a3a7220 */ /* 0x000fe20000400000 */
[----:B------:R-:W-:Y:S01]  /*53d0*/  F2FP.F16.F32.PACK_AB R44, RZ, R44 ;  /* 0x0000002cff2c723e */ /* 0x000fe200000000ff */
[-C--:B------:R-:W-:Y:S01]  /*53e0*/  FMUL R59, R59, R88.reuse ;  /* 0x000000583b3b7220 */ /* 0x080fe20000400000 */
[----:B------:R-:W-:Y:S01]  /*53f0*/  F2FP.F16.F32.PACK_AB R45, RZ, R45 ;  /* 0x0000002dff2d723e */ /* 0x000fe200000000ff */
[----:B------:R-:W-:Y:S01]  /*5400*/  FMUL R60, R60, R88 ;  /* 0x000000583c3c7220 */ /* 0x000fe20000400000 */
[----:B------:R-:W-:Y:S01]  /*5410*/  F2FP.F16.F32.PACK_AB R46, RZ, R46 ;  /* 0x0000002eff2e723e */ /* 0x000fe200000000ff */
[----:B------:R-:W-:Y:S01]  /*5420*/  @P2 STG.E.U16 desc[UR38][R6.64+0x32], R37 ;  /* 0x0000322506002986 */ /* 0x000fe2000c101526 */
[----:B------:R-:W-:Y:S01]  /*5430*/  F2FP.F16.F32.PACK_AB R47, RZ, R47 ;  /* 0x0000002fff2f723e */ /* 0x000fe200000000ff */
[----:B------:R-:W-:Y:S01]  /*5440*/  FMUL R61, R61, R88 ;  /* 0x000000583d3d7220 */ /* 0x000fe20000400000 */
[----:B------:R-:W-:Y:S01]  /*5450*/  F2FP.F16.F32.PACK_AB R48, RZ, R48 ;  /* 0x00000030ff30723e */ /* 0x000fe200000000ff */
[----:B------:R-:W-:Y:S01]  /*5460*/  @P1 STG.E.U16 desc[UR38][R8.64+0x30], R38 ;  /* 0x0000302608001986 */ /* 0x000fe2000c101526 */
[----:B------:R-:W-:Y:S01]  /*5470*/  ISETP.GT.AND P1, PT, R3, 0x8, P0 ;  /* 0x000000080300780c */ /* 0x000fe20000724270 */
[-C--:B------:R-:W-:Y:S01]  /*5480*/  FMUL R62, R62, R88.reuse ;  /* 0x000000583e3e7220 */ /* 0x080fe20000400000 */
[C---:B------:R-:W-:Y:S01]  /*5490*/  ISETP.GT.AND P0, PT, R4.reuse, 0x28, PT ;  /* 0x000000280400780c */ /* 0x040fe20003f04270 */
[----:B------:R-:W-:Y:S01]  /*54a0*/  @P3 STG.E.U16 desc[UR38][R8.64+0x32], R39 ;  /* 0x0000322708003986 */ /* 0x000fe2000c101526 */
[----:B------:R-:W-:Y:S01]  /*54b0*/  ISETP.GT.AND P3, PT, R4, 0x21, PT ;  /* 0x000000210400780c */ /* 0x000fe20003f64270 */
[-C--:B------:R-:W-:Y:S01]  /*54c0*/  FMUL R63, R63, R88.reuse ;  /* 0x000000583f3f7220 */ /* 0x080fe20000400000 */
[----:B------:R-:W-:Y:S01]  /*54d0*/  F2FP.F16.F32.PACK_AB R49, RZ, R49 ;  /* 0x00000031ff31723e */ /* 0x000fe200000000ff */
[----:B------:R-:W-:Y:S01]  /*54e0*/  @P4 STG.E.U16 desc[UR38][R6.64+0x40], R40 ;  /* 0x0000402806004986 */ /* 0x000fe2000c101526 */
[C---:B------:R-:W-:Y:S01]  /*54f0*/  ISETP.GT.AND P2, PT, R3.reuse, RZ, P3 ;  /* 0x000000ff0300720c */ /* 0x040fe20001f44270 */
[-C--:B------:R-:W-:Y:S01]  /*5500*/  FMUL R64, R64, R88.reuse ;  /* 0x0000005840407220 */ /* 0x080fe20000400000 */
[----:B------:R-:W-:Y:S01]  /*5510*/  ISETP.GT.AND P3, PT, R3, 0x8, P3 ;  /* 0x000000080300780c */ /* 0x000fe20001f64270 */
[-C--:B------:R-:W-:Y:S01]  /*5520*/  FMUL R65, R65, R88.reuse ;  /* 0x0000005841417220 */ /* 0x080fe20000400000 */
        /* <DEDUP_REMOVED lines=62> */
[----:B------:R-:W-:-:S02]  /*5910*/  F2FP.F16.F32.PACK_AB R68, RZ, R68 ;  /* 0x00000044ff44723e */ /* 0x000fc400000000ff */
[----:B------:R-:W-:Y:S01]  /*5920*/  F2FP.F16.F32.PACK_AB R69, RZ, R69 ;  /* 0x00000045ff45723e */ /* 0x000fe200000000ff */
[----:B------:R-:W-:Y:S01]  /*5930*/  @P1 STG.E.U16 desc[UR38][R8.64+0x60], R50 ;  /* 0x0000603208001986 */ /* 0x000fe2000c101526 */
[C---:B------:R-:W-:Y:S02]  /*5940*/  ISETP.GT.AND P1, PT, R3.reuse, 0x8, P0 ;  /* 0x000000080300780c */ /* 0x040fe40000724270 */
[C---:B------:R-:W-:Y:S01]  /*5950*/  ISETP.GT.AND P0, PT, R4.reuse, 0x40, PT ;  /* 0x000000400400780c */ /* 0x040fe20003f04270 */
[----:B------:R-:W-:Y:S01]  /*5960*/  @P3 STG.E.U16 desc[UR38][R8.64+0x62], R51 ;  /* 0x0000623308003986 */ /* 0x000fe2000c101526 */
[----:B------:R-:W-:Y:S02]  /*5970*/  ISETP.GT.AND P3, PT, R4, 0x39, PT ;  /* 0x000000390400780c */ /* 0x000fe40003f64270 */
[----:B------:R-:W-:Y:S01]  /*5980*/  F2FP.F16.F32.PACK_AB R70, RZ, R70 ;  /* 0x00000046ff46723e */ /* 0x000fe200000000ff */
[----:B------:R-:W-:Y:S01]  /*5990*/  @P4 STG.E.U16 desc[UR38][R6.64+0x70], R52 ;  /* 0x0000703406004986 */ /* 0x000fe2000c101526 */
[----:B------:R-:W-:-:S02]  /*59a0*/  ISETP.GT.AND P2, PT, R3, RZ, P3 ;  /* 0x000000ff0300720c */ /* 0x000fc40001f44270 */
[C---:B------:R-:W-:Y:S02]  /*59b0*/  ISETP.GT.AND P3, PT, R3.reuse, 0x8, P3 ;  /* 0x000000080300780c */ /* 0x040fe40001f64270 */
[----:B------:R-:W-:Y:S02]  /*59c0*/  ISETP.GT.AND P4, PT, R3, RZ, P0 ;  /* 0x000000ff0300720c */ /* 0x000fe40000784270 */
[----:B------:R-:W-:Y:S02]  /*59d0*/  F2FP.F16.F32.PACK_AB R71, RZ, R71 ;  /* 0x00000047ff47723e */ /* 0x000fe400000000ff */
[----:B------:R-:W-:Y:S02]  /*59e0*/  F2FP.F16.F32.PACK_AB R72, RZ, R72 ;  /* 0x00000048ff48723e */ /* 0x000fe400000000ff */
[----:B------:R-:W-:Y:S02]  /*59f0*/  F2FP.F16.F32.PACK_AB R73, RZ, R73 ;  /* 0x00000049ff49723e */ /* 0x000fe400000000ff */
        /* <DEDUP_REMOVED lines=33> */
[----:B------:R-:W-:-:S03]  /*5c10*/  F2FP.F16.F32.PACK_AB R87, RZ, R87 ;  /* 0x00000057ff57723e */ /* 0x000fc600000000ff */
[----:B------:R-:W-:Y:S04]  /*5c20*/  @P2 STG.E.U16 desc[UR38][R6.64+0x92], R61 ;  /* 0x0000923d06002986 */ /* 0x000fe8000c101526 */
[----:B------:R-:W-:Y:S01]  /*5c30*/  @P1 STG.E.U16 desc[UR38][R8.64+0x90], R62 ;  /* 0x0000903e08001986 */ /* 0x000fe2000c101526 */
[----:B------:R-:W-:Y:S02]  /*5c40*/  ISETP.GT.AND P1, PT, R3, 0x8, P0 ;  /* 0x000000080300780c */ /* 0x000fe40000724270 */
[C---:B------:R-:W-:Y:S01]  /*5c50*/  ISETP.GT.AND P0, PT, R4.reuse, 0x58, PT ;  /* 0x000000580400780c */ /* 0x040fe20003f04270 */
[----:B------:R-:W-:Y:S01]  /*5c60*/  @P3 STG.E.U16 desc[UR38][R8.64+0x92], R63 ;  /* 0x0000923f08003986 */ /* 0x000fe2000c101526 */
[----:B------:R-:W-:-:S03]  /*5c70*/  ISETP.GT.AND P3, PT, R4, 0x51, PT ;  /* 0x000000510400780c */ /* 0x000fc60003f64270 */
[----:B------:R-:W-:Y:S01]  /*5c80*/  @P4 STG.E.U16 desc[UR38][R6.64+0xa0], R64 ;  /* 0x0000a04006004986 */ /* 0x000fe2000c101526 */
[C---:B------:R-:W-:Y:S02]  /*5c90*/  ISETP.GT.AND P2, PT, R3.reuse, RZ, P3 ;  /* 0x000000ff0300720c */ /* 0x040fe40001f44270 */
[C---:B------:R-:W-:Y:S02]  /*5ca0*/  ISETP.GT.AND P3, PT, R3.reuse, 0x8, P3 ;  /* 0x000000080300780c */ /* 0x040fe40001f64270 */
[----:B------:R-:W-:-:S09]  /*5cb0*/  ISETP.GT.AND P4, PT, R3, RZ, P0 ;  /* 0x000000ff0300720c */ /* 0x000fd20000784270 */
        /* <DEDUP_REMOVED lines=9> */
[C---:B------:R-:W-:Y:S02]  /*5d50*/  ISETP.GT.AND P3, PT, R3.reuse, RZ, P0 ;  /* 0x000000ff0300720c */ /* 0x040fe40000764270 */
[----:B------:R-:W-:-:S07]  /*5d60*/  ISETP.GT.AND P0, PT, R3, 0x8, P0 ;  /* 0x000000080300780c */ /* 0x000fce0000704270 */
[----:B------:R-:W-:Y:S04]  /*5d70*/  @P2 STG.E.U16 desc[UR38][R6.64+0xb2], R69 ;  /* 0x0000b24506002986 */ /* 0x000fe8000c101526 */
[----:B------:R-:W-:Y:S01]  /*5d80*/  @P1 STG.E.U16 desc[UR38][R8.64+0xb0], R70 ;  /* 0x0000b04608001986 */ /* 0x000fe2000c101526 */
[----:B------:R-:W-:-:S03]  /*5d90*/  ISETP.GT.AND P1, PT, R4, 0x68, PT ;  /* 0x000000680400780c */ /* 0x000fc60003f24270 */
        /* <DEDUP_REMOVED lines=11> */
[C---:B------:R-:W-:Y:S02]  /*5e50*/  ISETP.GT.AND P2, PT, R3.reuse, RZ, P0 ;  /* 0x000000ff0300720c */ /* 0x040fe40000744270 */
[----:B------:R-:W-:Y:S01]  /*5e60*/  ISETP.GT.AND P0, PT, R3, 0x8, P0 ;  /* 0x000000080300780c */ /* 0x000fe20000704270 */
[----:B------:R-:W-:Y:S01]  /*5e70*/  @P3 STG.E.U16 desc[UR38][R6.64+0xd0], R76 ;  /* 0x0000d04c06003986 */ /* 0x000fe2000c101526 */
[----:B------:R-:W-:-:S04]  /*5e80*/  ISETP.GT.AND P3, PT, R4, 0x70, PT ;  /* 0x000000700400780c */ /* 0x000fc80003f64270 */
[C---:B------:R-:W-:Y:S02]  /*5e90*/  ISETP.GT.AND P4, PT, R3.reuse, RZ, P3 ;  /* 0x000000ff0300720c */ /* 0x040fe40001f84270 */
[----:B------:R-:W-:-:S03]  /*5ea0*/  ISETP.GT.AND P3, PT, R3, 0x8, P3 ;  /* 0x000000080300780c */ /* 0x000fc60001f64270 */
[----:B------:R-:W-:Y:S01]  /*5eb0*/  @P2 STG.E.U16 desc[UR38][R6.64+0xd2], R77 ;  /* 0x0000d24d06002986 */ /* 0x000fe2000c101526 */
[----:B------:R-:W-:-:S03]  /*5ec0*/  ISETP.GT.AND P2, PT, R4, 0x79, PT ;  /* 0x000000790400780c */ /* 0x000fc60003f44270 */
[----:B------:R-:W-:Y:S01]  /*5ed0*/  @P1 STG.E.U16 desc[UR38][R8.64+0xd0], R78 ;  /* 0x0000d04e08001986 */ /* 0x000fe2000c101526 */
[----:B------:R-:W-:-:S03]  /*5ee0*/  ISETP.GT.AND P1, PT, R4, 0x78, PT ;  /* 0x000000780400780c */ /* 0x000fc60003f24270 */
[----:B------:R-:W-:Y:S01]  /*5ef0*/  @P0 STG.E.U16 desc[UR38][R8.64+0xd2], R79 ;  /* 0x0000d24f08000986 */ /* 0x000fe2000c101526 */
[----:B------:R-:W-:-:S03]  /*5f00*/  ISETP.GT.AND P0, PT, R4, 0x71, PT ;  /* 0x000000710400780c */ /* 0x000fc60003f04270 */
[----:B------:R-:W-:Y:S01]  /*5f10*/  @P4 STG.E.U16 desc[UR38][R6.64+0xe0], R80 ;  /* 0x0000e05006004986 */ /* 0x000fe2000c101526 */
[C---:B------:R-:W-:Y:S02]  /*5f20*/  ISETP.GT.AND P4, PT, R3.reuse, RZ, P0 ;  /* 0x000000ff0300720c */ /* 0x040fe40000784270 */
[----:B------:R-:W-:-:S11]  /*5f30*/  ISETP.GT.AND P0, PT, R3, 0x8, P0 ;  /* 0x000000080300780c */ /* 0x000fd60000704270 */
[----:B------:R-:W-:Y:S02]  /*5f40*/  @P4 IMAD.MOV.U32 R4, RZ, RZ, R6 ;  /* 0x000000ffff044224 */ /* 0x000fe400078e0006 */
[----:B------:R-:W-:-:S05]  /*5f50*/  @P4 IMAD.MOV.U32 R5, RZ, RZ, R7 ;  /* 0x000000ffff054224 */ /* 0x000fca00078e0007 */
[----:B------:R0:W-:Y:S01]  /*5f60*/  @P4 STG.E.U16 desc[UR38][R4.64+0xe2], R81 ;  /* 0x0000e25104004986 */ /* 0x0001e2000c101526 */
[C---:B------:R-:W-:Y:S02]  /*5f70*/  ISETP.GT.AND P4, PT, R3.reuse, RZ, P2 ;  /* 0x000000ff0300720c */ /* 0x040fe40001784270 */
[----:B------:R-:W-:Y:S01]  /*5f80*/  ISETP.GT.AND P2, PT, R3, 0x8, P2 ;  /* 0x000000080300780c */ /* 0x000fe20001744270 */
[----:B0-----:R-:W-:Y:S02]  /*5f90*/  @P3 IMAD.MOV.U32 R4, RZ, RZ, R8 ;  /* 0x000000ffff043224 */ /* 0x001fe400078e0008 */
[----:B------:R-:W-:-:S05]  /*5fa0*/  @P3 IMAD.MOV.U32 R5, RZ, RZ, R9 ;  /* 0x000000ffff053224 */ /* 0x000fca00078e0009 */
[----:B------:R0:W-:Y:S01]  /*5fb0*/  @P3 STG.E.U16 desc[UR38][R4.64+0xe0], R82 ;  /* 0x0000e05204003986 */ /* 0x0001e2000c101526 */
[C---:B------:R-:W-:Y:S02]  /*5fc0*/  ISETP.GT.AND P3, PT, R3.reuse, RZ, P1 ;  /* 0x000000ff0300720c */ /* 0x040fe40000f64270 */
[----:B------:R-:W-:Y:S01]  /*5fd0*/  ISETP.GT.AND P1, PT, R3, 0x8, P1 ;  /* 0x000000080300780c */ /* 0x000fe20000f24270 */
[----:B0-----:R-:W-:Y:S02]  /*5fe0*/  @P0 IMAD.MOV.U32 R4, RZ, RZ, R8 ;  /* 0x000000ffff040224 */ /* 0x001fe400078e0008 */
[----:B------:R-:W-:-:S05]  /*5ff0*/  @P0 IMAD.MOV.U32 R5, RZ, RZ, R9 ;  /* 0x000000ffff050224 */ /* 0x000fca00078e0009 */
[----:B------:R0:W-:Y:S03]  /*6000*/  @P0 STG.E.U16 desc[UR38][R4.64+0xe2], R83 ;  /* 0x0000e25304000986 */ /* 0x0001e6000c101526 */
[----:B0-----:R-:W-:Y:S02]  /*6010*/  @P3 IMAD.MOV.U32 R4, RZ, RZ, R6 ;  /* 0x000000ffff043224 */ /* 0x001fe400078e0006 */
[----:B------:R-:W-:-:S05]  /*6020*/  @P3 IMAD.MOV.U32 R5, RZ, RZ, R7 ;  /* 0x000000ffff053224 */ /* 0x000fca00078e0007 */
[----:B------:R0:W-:Y:S04]  /*6030*/  @P3 STG.E.U16 desc[UR38][R4.64+0xf0], R84 ;  /* 0x0000f05404003986 */ /* 0x0001e8000c101526 */
[----:B------:R4:W-:Y:S01]  /*6040*/  @P4 STG.E.U16 desc[UR38][R6.64+0xf2], R85 ;  /* 0x0000f25506004986 */ /* 0x0009e2000c101526 */
[----:B0-----:R-:W-:Y:S02]  /*6050*/  @P1 IMAD.MOV.U32 R4, RZ, RZ, R8 ;  /* 0x000000ffff041224 */ /* 0x001fe400078e0008 */
[----:B------:R-:W-:-:S05]  /*6060*/  @P1 IMAD.MOV.U32 R5, RZ, RZ, R9 ;  /* 0x000000ffff051224 */ /* 0x000fca00078e0009 */
[----:B------:R4:W-:Y:S04]  /*6070*/  @P1 STG.E.U16 desc[UR38][R4.64+0xf0], R86 ;  /* 0x0000f05604001986 */ /* 0x0009e8000c101526 */
[----:B------:R4:W-:Y:S02]  /*6080*/  @P2 STG.E.U16 desc[UR38][R8.64+0xf2], R87 ;  /* 0x0000f25708002986 */ /* 0x0009e4000c101526 */
.L_x_158:
[----:B------:R-:W-:Y:S05]  /*6090*/  BSYNC B0 ;  /* 0x0000000000007941 */ /* 0x000fea0003800000 */
.L_x_32:
[----:B------:R-:W-:Y:S01]  /*60a0*/  IADD3 R16, P0, R16, UR36, RZ ;  /* 0x0000002410107c10 */ /* 0x000fe2000ff1e0ff */
[----:B------:R-:W-:Y:S01]  /*60b0*/  ULDC.64 UR4, c[0x0][0x650] ;  /* 0x0001940000047ab9 */ /* 0x000fe20000000a00 */
[----:B------:R-:W-:Y:S01]  /*60c0*/  PRMT R3, RZ, 0x7610, R3 ;  /* 0x00007610ff037816 */ /* 0x000fe20000000003 */
[----:B------:R-:W-:Y:S01]  /*60d0*/  IMAD.MOV.U32 R100, RZ, RZ, -0x1 ;  /* 0xffffffffff647424 */ /* 0x000fe200078e00ff */
[----:B------:R-:W-:Y:S01]  /*60e0*/  IADD3.X R17, R17, UR42, RZ, P0, !PT ;  /* 0x0000002a11117c10 */ /* 0x000fe200087fe4ff */
[----:B------:R-:W-:Y:S01]  /*60f0*/  IMAD.MOV.U32 R99, RZ, RZ, -0x1 ;  /* 0xffffffffff637424 */ /* 0x000fe200078e00ff */
[----:B------:R-:W-:-:S04]  /*6100*/  ISETP.GE.U32.AND P0, PT, R16, UR4, PT ;  /* 0x0000000410007c0c */ /* 0x000fc8000bf06070 */
[----:B------:R-:W-:-:S13]  /*6110*/  ISETP.GE.U32.AND.EX P0, PT, R17, UR5, PT, P0 ;  /* 0x0000000511007c0c */ /* 0x000fda000bf06100 */
[----:B------:R-:W-:Y:S05]  /*6120*/  @P0 BRA `(.L_x_159) ;  /* 0x00000004004c0947 */ /* 0x000fea0003800000 */
[----:B------:R-:W0:Y:S01]  /*6130*/  LDC.64 R10, c[0x0][0x628] ;  /* 0x00018a00ff0a7b82 */ /* 0x000e220000000a00 */
[----:B---3--:R-:W3:Y:S01]  /*6140*/  S2R R12, SR_CTAID.X ;  /* 0x00000000000c7919 */ /* 0x008ee20000002500 */
[----:B-12-4-:R-:W-:Y:S02]  /*6150*/  IMAD.MOV.U32 R8, RZ, RZ, R16 ;  /* 0x000000ffff087224 */ /* 0x016fe400078e0010 */
[----:B------:R-:W-:Y:S01]  /*6160*/  IMAD.MOV.U32 R9, RZ, RZ, R17 ;  /* 0x000000ffff097224 */ /* 0x000fe200078e0011 */
[----:B------:R-:W1:Y:S03]  /*6170*/  S2R R20, SR_CTAID.Y ;  /* 0x0000000000147919 */ /* 0x000e660000002600 */
[----:B------:R-:W2:Y:S08]  /*6180*/  LDC R0, c[0x0][0x630] ;  /* 0x00018c00ff007b82 */ /* 0x000eb00000000800 */
[----:B------:R-:W4:Y:S01]  /*6190*/  LDC.64 R14, c[0x0][0x620] ;  /* 0x00018800ff0e7b82 */ /* 0x000f220000000a00 */
[----:B0-----:R-:W-:-:S04]  /*61a0*/  ISETP.NE.U32.AND P0, PT, R10, RZ, PT ;  /* 0x000000ff0a00720c */ /* 0x001fc80003f05070 */
[----:B------:R-:W-:-:S13]  /*61b0*/  ISETP.NE.AND.EX P0, PT, R11, RZ, PT, P0 ;  /* 0x000000ff0b00720c */ /* 0x000fda0003f05300 */
[----:B-1234-:R-:W-:Y:S05]  /*61c0*/  @!P0 BRA `(.L_x_160) ;  /* 0x0000000000288947 */ /* 0x01efea0003800000 */
        /* <DEDUP_REMOVED lines=10> */
.L_x_160:
[-CC-:B------:R-:W-:Y:S01]  /*6270*/  SHF.R.U64 R99, R8, R0.reuse, R9.reuse ;  /* 0x0000000008637219 */ /* 0x180fe20000001209 */
[----:B------:R-:W0:Y:S01]  /*6280*/  LDC.64 R26, c[0x0][0x640] ;  /* 0x00019000ff1a7b82 */ /* 0x000e220000000a00 */
[----:B------:R-:W-:Y:S01]  /*6290*/  SHF.R.U32.HI R0, RZ, R0, R9 ;  /* 0x00000000ff007219 */ /* 0x000fe20000011609 */
[----:B------:R-:W-:Y:S01]  /*62a0*/  ULDC UR4, c[0x0][0x150] ;  /* 0x0000540000047ab9 */ /* 0x000fe20000000800 */
[----:B------:R-:W-:Y:S02]  /*62b0*/  IADD3 R3, P0, RZ, -R99, RZ ;  /* 0x80000063ff037210 */ /* 0x000fe40007f1e0ff */
[----:B------:R-:W-:-:S03]  /*62c0*/  I2FP.F32.U32 R7, R12 ;  /* 0x0000000c00077245 */ /* 0x000fc60000201000 */
[----:B------:R-:W1:Y:S01]  /*62d0*/  LDC R6, c[0x0][0x618] ;  /* 0x00018600ff067b82 */ /* 0x000e620000000800 */
[----:B------:R-:W-:Y:S02]  /*62e0*/  IMAD.X R5, RZ, RZ, ~R0, P0 ;  /* 0x000000ffff057224 */ /* 0x000fe400000e0e00 */
[----:B------:R-:W-:Y:S01]  /*62f0*/  FMUL R7, R7, UR4 ;  /* 0x0000000407077c20 */ /* 0x000fe20008400000 */
[----:B------:R-:W-:Y:S01]  /*6300*/  ULDC UR4, c[0x0][0x154] ;  /* 0x0000550000047ab9 */ /* 0x000fe20000000800 */
[-C--:B------:R-:W-:Y:S02]  /*6310*/  IMAD R0, R5, R14.reuse, RZ ;  /* 0x0000000e05007224 */ /* 0x080fe400078e02ff */
[C---:B------:R-:W-:Y:S01]  /*6320*/  IMAD.WIDE.U32 R4, R3.reuse, R14, R16 ;  /* 0x0000000e03047225 */ /* 0x040fe200078e0010 */
[----:B------:R-:W2:Y:S01]  /*6330*/  LDC R11, c[0x0][0x608] ;  /* 0x00018200ff0b7b82 */ /* 0x000ea20000000800 */
[----:B------:R-:W3:Y:S02]  /*6340*/  F2I.U32.TRUNC.NTZ R7, R7 ;  /* 0x0000000700077305 */ /* 0x000ee4000020f000 */
[----:B------:R-:W-:-:S04]  /*6350*/  IMAD R3, R3, R15, R0 ;  /* 0x0000000f03037224 */ /* 0x000fc800078e0200 */
[----:B------:R-:W-:Y:S01]  /*6360*/  IMAD.IADD R3, R5, 0x1, R3 ;  /* 0x0000000105037824 */ /* 0x000fe200078e0203 */
[----:B------:R-:W4:Y:S01]  /*6370*/  LDC R8, c[0x0][0x658] ;  /* 0x00019600ff087b82 */ /* 0x000f220000000800 */
[----:B------:R-:W-:Y:S02]  /*6380*/  I2FP.F32.U32 R5, R20 ;  /* 0x0000001400057245 */ /* 0x000fe40000201000 */
[----:B0-----:R-:W-:-:S04]  /*6390*/  ISETP.NE.U32.AND P0, PT, R26, RZ, PT ;  /* 0x000000ff1a00720c */ /* 0x001fc80003f05070 */
[----:B------:R-:W-:Y:S01]  /*63a0*/  ISETP.NE.AND.EX P0, PT, R27, RZ, PT, P0 ;  /* 0x000000ff1b00720c */ /* 0x000fe20003f05300 */
[----:B------:R-:W0:Y:S01]  /*63b0*/  LDC R9, c[0x0][0x144] ;  /* 0x00005100ff097b82 */ /* 0x000e220000000800 */
[-C--:B-1----:R-:W-:Y:S01]  /*63c0*/  SHF.R.U64 R13, R4, R6.reuse, R3 ;  /* 0x00000006040d7219 */ /* 0x082fe20000001203 */
[----:B---3--:R-:W-:Y:S01]  /*63d0*/  IMAD.MOV R7, RZ, RZ, -R7 ;  /* 0x000000ffff077224 */ /* 0x008fe200078e0a07 */
[----:B------:R-:W-:Y:S01]  /*63e0*/  SHF.R.U32.HI R0, RZ, R6, R3 ;  /* 0x00000006ff007219 */ /* 0x000fe20000011603 */
[----:B------:R-:W-:-:S04]  /*63f0*/  FMUL R6, R5, UR4 ;  /* 0x0000000405067c20 */ /* 0x000fc80008400000 */
[----:B------:R-:W1:Y:S01]  /*6400*/  LDC R21, c[0x0][0x148] ;  /* 0x00005200ff157b82 */ /* 0x000e620000000800 */
[----:B------:R3:W0:Y:S01]  /*6410*/  F2I.U32.TRUNC.NTZ R14, R6 ;  /* 0x00000006000e7305 */ /* 0x000622000020f000 */
[-CC-:B--2---:R-:W-:Y:S02]  /*6420*/  SHF.R.U64 R10, R13, R11.reuse, R0.reuse ;  /* 0x0000000b0d0a7219 */ /* 0x184fe40000001200 */
[----:B------:R-:W-:-:S04]  /*6430*/  SHF.R.U32.HI R3, RZ, R11, R0 ;  /* 0x0000000bff037219 */ /* 0x000fc80000011600 */
[----:B-----5:R-:W2:Y:S01]  /*6440*/  LDC R24, c[0x0][0x648] ;  /* 0x00019200ff187b82 */ /* 0x020ea20000000800 */
[-CC-:B----4-:R-:W-:Y:S02]  /*6450*/  SHF.R.U64 R15, R10, R8.reuse, R3.reuse ;  /* 0x000000080a0f7219 */ /* 0x190fe40000001203 */
[----:B------:R-:W-:-:S03]  /*6460*/  SHF.R.U32.HI R5, RZ, R8, R3 ;  /* 0x00000008ff057219 */ /* 0x000fc60000011603 */
[----:B------:R-:W-:Y:S02]  /*6470*/  IMAD.MOV.U32 R4, RZ, RZ, R15 ;  /* 0x000000ffff047224 */ /* 0x000fe400078e000f */
[----:B------:R-:W4:Y:S01]  /*6480*/  LDC R28, c[0x0][0x638] ;  /* 0x00018e00ff1c7b82 */ /* 0x000f220000000800 */
[----:B0-----:R-:W-:-:S07]  /*6490*/  IMAD R25, R9, R7, R12 ;  /* 0x0000000709197224 */ /* 0x001fce00078e020c */
[----:B------:R-:W0:Y:S08]  /*64a0*/  LDC R29, c[0x0][0x610] ;  /* 0x00018400ff1d7b82 */ /* 0x000e300000000800 */
[----:B------:R-:W0:Y:S01]  /*64b0*/  LDC R30, c[0x0][0x600] ;  /* 0x00018000ff1e7b82 */ /* 0x000e220000000800 */
[----:B-1-3--:R-:W-:Y:S05]  /*64c0*/  @!P0 BRA `(.L_x_161) ;  /* 0x0000000000288947 */ /* 0x00afea0003800000 */
[----:B------:R-:W1:Y:S02]  /*64d0*/  LDC R0, c[0x0][0x64c] ;  /* 0x00019300ff007b82 */ /* 0x000e640000000800 */
[----:B-1----:R-:W-:-:S05]  /*64e0*/  IADD3 R3, P0, R15, R0, RZ ;  /* 0x000000000f037210 */ /* 0x002fca0007f1e0ff */
        /* <DEDUP_REMOVED lines=8> */
.L_x_161:
[----:B------:R-:W-:Y:S01]  /*6570*/  ISETP.NE.AND P0, PT, R2, 0x1, PT ;  /* 0x000000010200780c */ /* 0x000fe20003f05270 */
[----:B------:R-:W-:Y:S01]  /*6580*/  IMAD.MOV R14, RZ, RZ, -R14 ;  /* 0x000000ffff0e7224 */ /* 0x000fe200078e0a0e */
[----:B--2---:R-:W-:Y:S02]  /*6590*/  SHF.R.U64 R0, R4, R24, R5 ;  /* 0x0000001804007219 */ /* 0x004fe40000001205 */
[----:B------:R-:W-:Y:S02]  /*65a0*/  LOP3.LUT R3, R10, R97, RZ, 0xc0, !PT ;  /* 0x000000610a037212 */ /* 0x000fe400078ec0ff */
[----:B------:R-:W-:Y:S01]  /*65b0*/  LOP3.LUT R6, R13, R96, RZ, 0xc0, !PT ;  /* 0x000000600d067212 */ /* 0x000fe200078ec0ff */
[----:B------:R-:W-:Y:S02]  /*65c0*/  IMAD.MOV R4, RZ, RZ, -R0 ;  /* 0x000000ffff047224 */ /* 0x000fe400078e0a00 */
[----:B------:R-:W-:Y:S02]  /*65d0*/  IMAD R0, R92, R0, R3 ;  /* 0x000000005c007224 */ /* 0x000fe400078e0203 */
[----:B----4-:R-:W-:-:S02]  /*65e0*/  IMAD R3, R4, R28, R15 ;  /* 0x0000001c04037224 */ /* 0x010fc400078e020f */
[----:B------:R-:W-:Y:S02]  /*65f0*/  @P0 IMAD R25, R21, R14, R20 ;  /* 0x0000000e15190224 */ /* 0x000fe400078e0214 */
[----:B0-----:R-:W-:Y:S02]  /*6600*/  IMAD R5, R3, R30, R6 ;  /* 0x0000001e03057224 */ /* 0x001fe400078e0206 */
[----:B------:R-:W-:Y:S02]  /*6610*/  IMAD R0, R0, R29, R25 ;  /* 0x0000001d00007224 */ /* 0x000fe400078e0219 */
[----:B------:R-:W-:-:S03]  /*6620*/  IMAD.MOV.U32 R4, RZ, RZ, 0x1 ;  /* 0x00000001ff047424 */ /* 0x000fc600078e00ff */
[----:B------:R-:W-:Y:S02]  /*6630*/  SEL R100, R5, R0, !P0 ;  /* 0x0000000005647207 */ /* 0x000fe40004000000 */
[----:B------:R-:W-:Y:S02]  /*6640*/  PRMT R3, R4, 0x7610, R3 ;  /* 0x0000761004037816 */ /* 0x000fe40000000003 */
[----:B------:R-:W-:-:S07]  /*6650*/  SEL R0, R0, R5, !P0 ;  /* 0x0000000500007207 */ /* 0x000fce0004000000 */
.L_x_159:
[----:B------:R-:W-:Y:S01]  /*6660*/  UIADD3 UR41, UR43, UR41, URZ ;  /* 0x000000292b297290 */ /* 0x000fe2000fffe03f */
[----:B------:R-:W-:Y:S01]  /*6670*/  LOP3.LUT P0, RZ, R3, 0xff, RZ, 0xc0, !PT ;  /* 0x000000ff03ff7812 */ /* 0x000fe2000780c0ff */
[----:B------:R-:W-:Y:S02]  /*6680*/  IMAD.MOV.U32 R101, RZ, RZ, R0 ;  /* 0x000000ffff657224 */ /* 0x000fe400078e0000 */
[----:B------:R-:W-:Y:S02]  /*6690*/  USHF.R.U32.HI UR4, URZ, 0x2, UR41 ;  /* 0x000000023f047899 */ /* 0x000fe40008011629 */
[----:B------:R-:W-:Y:S02]  /*66a0*/  UISETP.GT.U32.AND UP1, UPT, UR41, 0x3, UPT ;  /* 0x000000032900788c */ /* 0x000fe4000bf24070 */
[----:B------:R-:W-:Y:S02]  /*66b0*/  ULOP3.LUT UR4, UR4, 0x1, URZ, 0xc0, !UPT ;  /* 0x0000000104047892 */ /* 0x000fe4000f8ec03f */
[----:B------:R-:W-:-:S02]  /*66c0*/  UISETP.LT.U32.AND UP1, UPT, UR43, 0x4, UP1 ;  /* 0x000000042b00788c */ /* 0x000fc40008f21070 */
[----:B------:R-:W-:Y:S02]  /*66d0*/  UISETP.NE.U32.AND UP0, UPT, UR4, 0x1, UPT ;  /* 0x000000010400788c */ /* 0x000fe4000bf05070 */
[----:B------:R-:W-:Y:S02]  /*66e0*/  USEL UR5, URZ, 0x1, !UP1 ;  /* 0x000000013f057887 */ /* 0x000fe4000c800000 */
[----:B------:R-:W-:Y:S02]  /*66f0*/  UISETP.GT.U32.AND UP0, UPT, UR43, 0x3, !UP0 ;  /* 0x000000032b00788c */ /* 0x000fe4000c704070 */
[----:B------:R-:W-:Y:S02]  /*6700*/  ULOP3.LUT UR41, UR41, 0x3, URZ, 0xc0, !UPT ;  /* 0x0000000329297892 */ /* 0x000fe4000f8ec03f */
[----:B------:R-:W-:-:S04]  /*6710*/  USEL UR4, URZ, 0x1, !UP0 ;  /* 0x000000013f047887 */ /* 0x000fc8000c000000 */
[----:B------:R-:W-:Y:S01]  /*6720*/  ULOP3.LUT UR40, UR4, UR40, UR5, 0x96, !UPT ;  /* 0x0000002804287292 */ /* 0x000fe2000f8e9605 */
[----:B------:R-:W-:Y:S11]  /*6730*/  @P0 BRA `(.L_x_162) ;  /* 0xffffffac00340947 */ /* 0x000ff6000383ffff */
[----:B------:R-:W-:Y:S05]  /*6740*/  EXIT ;  /* 0x000000000000794d */ /* 0x000fea0003800000 */
.L_x_7:
        /* <DEDUP_REMOVED lines=26> */
.L_x_164:
[----:B------:R-:W0:Y:S01]  /*68f0*/  LDC.64 R28, c[0x0][0x640] ;  /* 0x00019000ff1c7b82 */ /* 0x000e220000000a00 */
[-CC-:B------:R-:W-:Y:S01]  /*6900*/  SHF.R.U64 R21, R14, R6.reuse, R15.reuse ;  /* 0x000000060e157219 */ /* 0x180fe2000000120f */
[----:B------:R-:W-:Y:S01]  /*6910*/  IMAD.MOV.U32 R30, RZ, RZ, 0x1 ;  /* 0x00000001ff1e7424 */ /* 0x000fe200078e00ff */
[----:B------:R-:W-:Y:S02]  /*6920*/  SHF.R.U32.HI R6, RZ, R6, R15 ;  /* 0x00000006ff067219 */ /* 0x000fe4000001160f */
[----:B------:R-:W-:-:S03]  /*6930*/  IADD3 R13, P0, RZ, -R21, RZ ;  /* 0x80000015ff0d7210 */ /* 0x000fc60007f1e0ff */
[----:B------:R-:W1:Y:S02]  /*6940*/  LDC R12, c[0x0][0x618] ;  /* 0x00018600ff0c7b82 */ /* 0x000e640000000800 */
[----:B------:R-:W-:-:S04]  /*6950*/  IMAD.X R11, RZ, RZ, ~R6, P0 ;  /* 0x000000ffff0b7224 */ /* 0x000fc800000e0e06 */
[-C--:B------:R-:W-:Y:S02]  /*6960*/  IMAD R6, R11, R24.reuse, RZ ;  /* 0x000000180b067224 */ /* 0x080fe400078e02ff */
[----:B------:R-:W2:Y:S01]  /*6970*/  LDC R14, c[0x0][0x608] ;  /* 0x00018200ff0e7b82 */ /* 0x000ea20000000800 */
[----:B------:R-:W-:-:S04]  /*6980*/  IMAD.WIDE.U32 R10, R13, R24, R16 ;  /* 0x000000180d0a7225 */ /* 0x000fc800078e0010 */
[----:B------:R-:W-:-:S03]  /*6990*/  IMAD R13, R13, R25, R6 ;  /* 0x000000190d0d7224 */ /* 0x000fc600078e0206 */
[----:B------:R-:W3:Y:S01]  /*69a0*/  LDC R27, c[0x0][0x658] ;  /* 0x00019600ff1b7b82 */ /* 0x000ee20000000800 */
[----:B------:R-:W-:Y:S01]  /*69b0*/  IMAD.IADD R11, R11, 0x1, R13 ;  /* 0x000000010b0b7824 */ /* 0x000fe200078e020d */
[----:B0-----:R-:W-:-:S04]  /*69c0*/  ISETP.NE.U32.AND P0, PT, R28, RZ, PT ;  /* 0x000000ff1c00720c */ /* 0x001fc80003f05070 */
[----:B------:R-:W-:Y:S02]  /*69d0*/  ISETP.NE.AND.EX P0, PT, R29, RZ, PT, P0 ;  /* 0x000000ff1d00720c */ /* 0x000fe40003f05300 */
[----:B------:R-:W0:Y:S01]  /*69e0*/  LDC R20, c[0x0][0x600] ;  /* 0x00018000ff147b82 */ /* 0x000e220000000800 */
[-CC-:B-1----:R-:W-:Y:S01]  /*69f0*/  SHF.R.U64 R8, R10, R12.reuse, R11.reuse ;  /* 0x0000000c0a087219 */ /* 0x182fe2000000120b */
[----:B------:R-:W-:Y:S01]  /*6a00*/  IMAD.MOV.U32 R10, RZ, RZ, -0x1 ;  /* 0xffffffffff0a7424 */ /* 0x000fe200078e00ff */
[----:B------:R-:W-:-:S05]  /*6a10*/  SHF.R.U32.HI R11, RZ, R12, R11 ;  /* 0x0000000cff0b7219 */ /* 0x000fca000001160b */
[----:B------:R-:W1:Y:S01]  /*6a20*/  LDC R24, c[0x0][0x648] ;  /* 0x00019200ff187b82 */ /* 0x000e620000000800 */
[-CC-:B--2---:R-:W-:Y:S02]  /*6a30*/  SHF.R.U64 R23, R8, R14.reuse, R11.reuse ;  /* 0x0000000e08177219 */ /* 0x184fe4000000120b */
[----:B------:R-:W-:-:S05]  /*6a40*/  SHF.R.U32.HI R6, RZ, R14, R11 ;  /* 0x0000000eff067219 */ /* 0x000fca000001160b */
[----:B------:R-:W2:Y:S01]  /*6a50*/  LDC R26, c[0x0][0x638] ;  /* 0x00018e00ff1a7b82 */ /* 0x000ea20000000800 */
[-C--:B---3--:R-:W-:Y:S02]  /*6a60*/  SHF.L.U32 R10, R10, R27.reuse, RZ ;  /* 0x0000001b0a0a7219 */ /* 0x088fe400000006ff */
[-CC-:B------:R-:W-:Y:S02]  /*6a70*/  SHF.R.U64 R25, R23, R27.reuse, R6.reuse ;  /* 0x0000001b17197219 */ /* 0x180fe40000001206 */
[----:B------:R-:W-:Y:S02]  /*6a80*/  LOP3.LUT R32, RZ, R10, RZ, 0x33, !PT ;  /* 0x0000000aff207212 */ /* 0x000fe400078e33ff */
[----:B------:R-:W-:Y:S01]  /*6a90*/  SHF.R.U32.HI R11, RZ, R27, R6 ;  /* 0x0000001bff0b7219 */ /* 0x000fe20000011606 */
[----:B------:R-:W3:Y:S01]  /*6aa0*/  LDC R31, c[0x0][0x610] ;  /* 0x00018400ff1f7b82 */ /* 0x000ee20000000800 */
[----:B------:R-:W-:Y:S01]  /*6ab0*/  IMAD.MOV.U32 R10, RZ, RZ, R25 ;  /* 0x000000ffff0a7224 */ /* 0x000fe200078e0019 */
[----:B------:R-:W-:Y:S06]  /*6ac0*/  @!P0 BRA `(.L_x_165) ;  /* 0x0000000000288947 */ /* 0x000fec0003800000 */
        /* <DEDUP_REMOVED lines=10> */
.L_x_165:
[----:B------:R-:W-:Y:S02]  /*6b70*/  ISETP.NE.AND P0, PT, R2, 0x1, PT ;  /* 0x000000010200780c */ /* 0x000fe40003f05270 */
[----:B-1----:R-:W-:Y:S01]  /*6b80*/  SHF.R.U64 R6, R10, R24, R11 ;  /* 0x000000180a067219 */ /* 0x002fe2000000120b */
[----:B0-----:R-:W-:Y:S01]  /*6b90*/  VIADD R11, R20, 0xffffffff ;  /* 0xffffffff140b7836 */ /* 0x001fe20000000000 */
[----:B------:R-:W-:Y:S02]  /*6ba0*/  SHF.L.U32 R30, R30, R27, RZ ;  /* 0x0000001b1e1e7219 */ /* 0x000fe400000006ff */
[----:B------:R-:W-:Y:S01]  /*6bb0*/  LOP3.LUT R5, R23, R32, RZ, 0xc0, !PT ;  /* 0x0000002017057212 */ /* 0x000fe200078ec0ff */
[----:B------:R-:W-:-:S04]  /*6bc0*/  IMAD.MOV R10, RZ, RZ, -R6 ;  /* 0x000000ffff0a7224 */ /* 0x000fc800078e0a06 */
[----:B------:R-:W-:Y:S01]  /*6bd0*/  IMAD R6, R30, R6, R5 ;  /* 0x000000061e067224 */ /* 0x000fe200078e0205 */
[----:B------:R-:W-:Y:S01]  /*6be0*/  LOP3.LUT R5, R8, R11, RZ, 0xc0, !PT ;  /* 0x0000000b08057212 */ /* 0x000fe200078ec0ff */
[----:B------:R-:W-:Y:S02]  /*6bf0*/  @P0 IMAD R7, R9, R22, R4 ;  /* 0x0000001609070224 */ /* 0x000fe400078e0204 */
[----:B--2---:R-:W-:Y:S02]  /*6c00*/  IMAD R4, R10, R26, R25 ;  /* 0x0000001a0a047224 */ /* 0x004fe400078e0219 */
[----:B---3--:R-:W-:Y:S02]  /*6c10*/  IMAD R7, R6, R31, R7 ;  /* 0x0000001f06077224 */ /* 0x008fe400078e0207 */
[----:B------:R-:W-:Y:S02]  /*6c20*/  IMAD R4, R4, R20, R5 ;  /* 0x0000001404047224 */ /* 0x000fe400078e0205 */
[----:B------:R-:W-:-:S02]  /*6c30*/  IMAD.MOV.U32 R8, RZ, RZ, 0x1 ;  /* 0x00000001ff087424 */ /* 0x000fc400078e00ff */
[----:B------:R-:W-:Y:S01]  /*6c40*/  IMAD.MOV.U32 R6, RZ, RZ, R21 ;  /* 0x000000ffff067224 */ /* 0x000fe200078e0015 */
[----:B------:R-:W-:Y:S02]  /*6c50*/  SEL R19, R4, R7, !P0 ;  /* 0x0000000704137207 */ /* 0x000fe40004000000 */
[----:B------:R-:W-:-:S07]  /*6c60*/  SEL R20, R7, R4, !P0 ;  /* 0x0000000407147207 */ /* 0x000fce0004000000 */
.L_x_163:
[----:B------:R-:W-:-:S08]  /*6c70*/  NOP ;  /* 0x0000000000007918 */ /* 0x000fd00000000000 */
[----:B------:R-:W0:-:S00]  /*6c80*/  USETMAXREG.DEALLOC.CTAPOOL 0x28 ;  /* 0x00000028000079c8 */ /* 0x000e0000080e0500 */
[----:B0-----:R-:W-:-:S13]  /*6c90*/  ISETP.NE.AND P0, PT, R3, RZ, PT ;  /* 0x000000ff0300720c */ /* 0x001fda0003f05270 */
[----:B------:R-:W-:Y:S05]  /*6ca0*/  @P0 EXIT ;  /* 0x000000000000094d */ /* 0x000fea0003800000 */
[----:B------:R-:W-:Y:S01]  /*6cb0*/  LOP3.LUT P0, RZ, R8, 0xff, RZ, 0xc0, !PT ;  /* 0x000000ff08ff7812 */ /* 0x000fe2000780c0ff */
[----:B------:R-:W-:Y:S02]  /*6cc0*/  IMAD.MOV.U32 R3, RZ, RZ, 0x1 ;  /* 0x00000001ff037424 */ /* 0x000fe400078e00ff */
[----:B------:R-:W-:-:S10]  /*6cd0*/  IMAD.MOV.U32 R8, RZ, RZ, RZ ;  /* 0x000000ffff087224 */ /* 0x000fd400078e00ff */
[----:B------:R-:W-:Y:S05]  /*6ce0*/  @!P0 BRA `(.L_x_166) ;  /* 0x0000000c00288947 */ /* 0x000fea0003800000 */
[----:B------:R-:W0:Y:S01]  /*6cf0*/  LDC R3, c[0x0][0x28c] ;  /* 0x0000a300ff037b82 */ /* 0x000e220000000800 */
[----:B------:R-:W-:Y:S01]  /*6d00*/  ULDC UR5, c[0x0][0x658] ;  /* 0x0001960000057ab9 */ /* 0x000fe20000000800 */
[----:B------:R-:W-:Y:S01]  /*6d10*/  UMOV UR6, 0xffffffff ;  /* 0xffffffff00067882 */ /* 0x000fe20000000000 */
[----:B------:R-:W-:Y:S01]  /*6d20*/  BSSY B0, `(.L_x_166) ;  /* 0x00000c6000007945 */ /* 0x000fe20003800000 */
[----:B------:R-:W-:Y:S01]  /*6d30*/  USHF.L.U32 UR6, UR6, UR5, URZ ;  /* 0x0000000506067299 */ /* 0x000fe2000800063f */
[----:B------:R-:W-:Y:S01]  /*6d40*/  IMAD.MOV.U32 R10, RZ, RZ, 0x1 ;  /* 0x00000001ff0a7424 */ /* 0x000fe200078e00ff */
[----:B------:R-:W-:Y:S01]  /*6d50*/  LOP3.LUT R13, R18, 0x2, RZ, 0xfc, !PT ;  /* 0x00000002120d7812 */ /* 0x000fe200078efcff */
[----:B------:R-:W-:Y:S01]  /*6d60*/  IMAD.MOV.U32 R8, RZ, RZ, RZ ;  /* 0x000000ffff087224 */ /* 0x000fe200078e00ff */
[----:B------:R-:W1:Y:S01]  /*6d70*/  S2UR UR8, SR_CgaCtaId ;  /* 0x00000000000879c3 */ /* 0x000e620000008800 */
[----:B------:R-:W-:Y:S01]  /*6d80*/  ULDC UR4, c[0x0][0x600] ;  /* 0x0001800000047ab9 */ /* 0x000fe20000000800 */
[----:B------:R-:W-:Y:S01]  /*6d90*/  UMOV UR7, 0x1 ;  /* 0x0000000100077882 */ /* 0x000fe20000000000 */
[----:B------:R-:W-:-:S02]  /*6da0*/  UIADD3 UR15, UR4, -0x1, URZ ;  /* 0xffffffff040f7890 */ /* 0x000fc4000fffe03f */
[----:B------:R-:W-:Y:S02]  /*6db0*/  USHF.L.U32 UR17, UR7, UR5, URZ ;  /* 0x0000000507117299 */ /* 0x000fe4000800063f */
[----:B------:R-:W-:Y:S01]  /*6dc0*/  ULOP3.LUT UR16, URZ, UR6, URZ, 0x33, !UPT ;  /* 0x000000063f107292 */ /* 0x000fe2000f8e333f */
[----:B------:R-:W-:Y:S01]  /*6dd0*/  ULDC.64 UR20, c[0x0][0x198] ;  /* 0x0000660000147ab9 */ /* 0x000fe20000000a00 */
[----:B0-----:R-:W-:-:S05]  /*6de0*/  VIADD R3, R3, 0x3f ;  /* 0x0000003f03037836 */ /* 0x001fca0000000000 */
[----:B------:R-:W-:Y:S01]  /*6df0*/  SHF.R.S32.HI R4, RZ, 0x1f, R3 ;  /* 0x0000001fff047819 */ /* 0x000fe20000011403 */
[----:B-1----:R-:W-:-:S03]  /*6e00*/  IMAD.U32 R11, RZ, RZ, UR8 ;  /* 0x00000008ff0b7e24 */ /* 0x002fc6000f8e00ff */
[----:B------:R-:W-:Y:S01]  /*6e10*/  LEA.HI R4, R4, R3, RZ, 0x6 ;  /* 0x0000000304047211 */ /* 0x000fe200078f30ff */
[----:B------:R-:W-:-:S03]  /*6e20*/  IMAD.MOV.U32 R3, RZ, RZ, 0x1 ;  /* 0x00000001ff037424 */ /* 0x000fc600078e00ff */
[----:B------:R-:W-:-:S05]  /*6e30*/  SHF.R.S32.HI R9, RZ, 0x6, R4 ;  /* 0x00000006ff097819 */ /* 0x000fca0000011404 */
[----:B------:R-:W-:-:S07]  /*6e40*/  VIADD R12, R9, 0x1 ;  /* 0x00000001090c7836 */ /* 0x000fce0000000000 */
.L_x_177:
[----:B------:R-:W-:-:S03]  /*6e50*/  UMOV UR4, 0xffffffff ;  /* 0xffffffff00047882 */ /* 0x000fc60000000000 */
[----:B------:R-:W-:Y:S05]  /*6e60*/  BRA.DIV UR4, `(.L_x_167) ;  /* 0x0000000e04b07947 */ /* 0x000fea000b800000 */
[----:B------:R-:W-:-:S13]  /*6e70*/  ELECT P6, URZ, PT ;  /* 0x00000000003f782f */ /* 0x000fda00038c0000 */
.L_x_188:
[----:B------:R-:W0:Y:S01]  /*6e80*/  LDC R4, c[0x0][0x28c] ;  /* 0x0000a300ff047b82 */ /* 0x000e220000000800 */
[----:B------:R-:W-:Y:S01]  /*6e90*/  BSSY B1, `(.L_x_168) ;  /* 0x000003b000017945 */ /* 0x000fe20003800000 */
[----:B0-----:R-:W-:-:S13]  /*6ea0*/  ISETP.LT.OR P6, PT, R4, 0x1, !P6 ;  /* 0x000000010400780c */ /* 0x001fda00077c1670 */
[----:B------:R-:W-:Y:S05]  /*6eb0*/  @P6 BRA `(.L_x_169) ;  /* 0x0000000000e06947 */ /* 0x000fea0003800000 */
[----:B------:R-:W-:Y:S02]  /*6ec0*/  IMAD R20, R20, 0x2, R11 ;  /* 0x0000000214147824 */ /* 0x000fe400078e020b */
[----:B------:R-:W-:Y:S02]  /*6ed0*/  IMAD.SHL.U32 R21, R19, 0x80, RZ ;  /* 0x0000008013157824 */ /* 0x000fe400078e00ff */
[----:B------:R-:W-:Y:S02]  /*6ee0*/  IMAD.MOV.U32 R22, RZ, RZ, RZ ;  /* 0x000000ffff167224 */ /* 0x000fe400078e00ff */
[----:B------:R-:W-:Y:S02]  /*6ef0*/  IMAD.MOV.U32 R4, RZ, RZ, R12 ;  /* 0x000000ffff047224 */ /* 0x000fe400078e000c */
[----:B------:R-:W-:Y:S02]  /*6f00*/  IMAD.MOV.U32 R5, RZ, RZ, R3 ;  /* 0x000000ffff057224 */ /* 0x000fe400078e0003 */
[----:B------:R-:W-:-:S02]  /*6f10*/  IMAD.MOV.U32 R14, RZ, RZ, R8 ;  /* 0x000000ffff0e7224 */ /* 0x000fc400078e0008 */
[----:B------:R-:W-:-:S07]  /*6f20*/  IMAD.SHL.U32 R19, R20, 0x40, RZ ;  /* 0x0000004014137824 */ /* 0x000fce00078e00ff */
.L_x_172:
[----:B------:R-:W0:Y:S01]  /*6f30*/  S2UR UR4, SR_CgaCtaId ;  /* 0x00000000000479c3 */ /* 0x000e220000008800 */
[----:B------:R-:W-:Y:S02]  /*6f40*/  MOV R20, 0x400 ;  /* 0x0000040000147802 */ /* 0x000fe40000000f00 */
[----:B------:R-:W-:Y:S02]  /*6f50*/  SHF.L.U32 R7, R5, 0x1f, RZ ;  /* 0x0000001f05077819 */ /* 0x000fe400000006ff */
[----:B------:R-:W-:-:S13]  /*6f60*/  ISETP.NE.AND P1, PT, R0, RZ, PT ;  /* 0x000000ff0000720c */ /* 0x000fda0003f25270 */
[----:B------:R-:W1:Y:S01]  /*6f70*/  @!P1 LDC R15, c[0x0][0x500] ;  /* 0x00014000ff0f9b82 */ /* 0x000e620000000800 */
[----:B0-----:R-:W-:-:S05]  /*6f80*/  IMAD.U32 R11, RZ, RZ, UR4 ;  /* 0x00000004ff0b7e24 */ /* 0x001fca000f8e00ff */
[----:B------:R-:W-:-:S05]  /*6f90*/  LEA R23, R11, R20, 0x18 ;  /* 0x000000140b177211 */ /* 0x000fca00078ec0ff */
[----:B------:R-:W-:-:S04]  /*6fa0*/  IMAD R20, R14, 0x8, R23 ;  /* 0x000000080e147824 */ /* 0x000fc800078e0217 */
[----:B------:R-:W0:Y:S02]  /*6fb0*/  SYNCS.PHASECHK.TRANS64.TRYWAIT P0, [R20+URZ+0x20], R7 ;  /* 0x00002007140075a7 */ /* 0x000e24000800017f */
[----:B01----:R-:W-:Y:S05]  /*6fc0*/  @!P0 BRA `(.L_x_170) ;  /* 0x0000000c00788947 */ /* 0x003fea0003800000 */
.L_x_189:
[----:B0-----:R-:W-:Y:S01]  /*6fd0*/  PRMT R7, R13, 0x9910, RZ ;  /* 0x000099100d077816 */ /* 0x001fe200000000ff */
[----:B------:R0:W-:Y:S03]  /*6fe0*/  @!P1 SYNCS.ARRIVE.TRANS64 RZ, [R20+URZ], R15 ;  /* 0x0000000f14ff99a7 */ /* 0x0001e6000800003f */
[----:B------:R-:W-:-:S13]  /*6ff0*/  ISETP.NE.AND P0, PT, R7, 0x2, PT ;  /* 0x000000020700780c */ /* 0x000fda0003f05270 */
[----:B0-----:R-:W-:Y:S05]  /*7000*/  @P0 BRA `(.L_x_171) ;  /* 0x0000000000040947 */ /* 0x001fea0003800000 */
[----:B------:R-:W-:Y:S01]  /*7010*/  BPT.TRAP 0x1 ;  /* 0x000000040000795c */ /* 0x000fe20000300000 */
.L_x_171:
[----:B------:R-:W-:Y:S01]  /*7020*/  IMAD R7, R14, 0x2, R11 ;  /* 0x000000020e077824 */ /* 0x000fe200078e020b */
[----:B------:R-:W-:Y:S01]  /*7030*/  R2UR UR9, R20 ;  /* 0x00000000140972ca */ /* 0x000fe200000e0000 */
[----:B------:R-:W-:Y:S01]  /*7040*/  VIADD R4, R4, 0xffffffff ;  /* 0xffffffff04047836 */ /* 0x000fe20000000000 */
[----:B------:R-:W-:Y:S01]  /*7050*/  UIADD3 UR4, UP0, UR20, 0xf0, URZ ;  /* 0x000000f014047890 */ /* 0x000fe2000ff1e03f */
[----:B------:R-:W-:Y:S01]  /*7060*/  IMAD.SHL.U32 R7, R7, 0x1000, RZ ;  /* 0x0000100007077824 */ /* 0x000fe200078e00ff */
[----:B------:R-:W-:Y:S01]  /*7070*/  R2UR UR11, R19 ;  /* 0x00000000130b72ca */ /* 0x000fe200000e0000 */
[----:B------:R-:W-:Y:S01]  /*7080*/  UIADD3 UR22, UP1, UR20, 0x1f0, URZ ;  /* 0x000001f014167890 */ /* 0x000fe2000ff3e03f */
[----:B------:R-:W-:Y:S01]  /*7090*/  R2UR UR10, R22 ;  /* 0x00000000160a72ca */ /* 0x000fe200000e0000 */
[--C-:B------:R-:W-:Y:S01]  /*70a0*/  IMAD R7, R7, 0x2, R23.reuse ;  /* 0x0000000207077824 */ /* 0x100fe200078e0217 */
[----:B------:R-:W-:Y:S01]  /*70b0*/  R2UR UR12, R6 ;  /* 0x00000000060c72ca */ /* 0x000fe200000e0000 */
[C---:B------:R-:W-:Y:S01]  /*70c0*/  IMAD R23, R14.reuse, 0x4000, R23 ;  /* 0x000040000e177824 */ /* 0x040fe200078e0217 */
[----:B------:R-:W-:Y:S01]  /*70d0*/  R2UR UR18, R21 ;  /* 0x00000000151272ca */ /* 0x000fe200000e0000 */
[----:B------:R-:W-:Y:S01]  /*70e0*/  VIADD R14, R14, 0x1 ;  /* 0x000000010e0e7836 */ /* 0x000fe20000000000 */
[----:B------:R-:W-:Y:S01]  /*70f0*/  R2UR UR5, R7 ;  /* 0x00000000070572ca */ /* 0x000fe200000e0000 */
[----:B------:R-:W-:Y:S01]  /*7100*/  UIADD3.X UR23, URZ, UR21, URZ, UP1, !UPT ;  /* 0x000000153f177290 */ /* 0x000fe20008ffe43f */
[----:B------:R-:W-:Y:S01]  /*7110*/  R2UR UR8, R23 ;  /* 0x00000000170872ca */ /* 0x000fe200000e0000 */
[----:B------:R-:W-:Y:S01]  /*7120*/  UMOV UR19, 0x30000 ;  /* 0x0003000000137882 */ /* 0x000fe20000000000 */
[----:B------:R-:W-:Y:S01]  /*7130*/  ISETP.GT.AND P1, PT, R4, 0x1, PT ;  /* 0x000000010400780c */ /* 0x000fe20003f24270 */
[----:B------:R-:W-:Y:S01]  /*7140*/  UMOV UR6, 0x0 ;  /* 0x0000000000067882 */ /* 0x000fe20000000000 */
[----:B------:R-:W-:Y:S01]  /*7150*/  UMOV UR7, 0x10000000 ;  /* 0x1000000000077882 */ /* 0x000fe20000000000 */
[----:B------:R-:W-:Y:S01]  /*7160*/  ISETP.NE.AND P0, PT, R14, 0x4, PT ;  /* 0x000000040e00780c */ /* 0x000fe20003f05270 */
[----:B------:R-:W-:-:S03]  /*7170*/  VIADD R22, R22, 0x40 ;  /* 0x0000004016167836 */ /* 0x000fc60000000000 */
[----:B------:R-:W-:Y:S02]  /*7180*/  SEL R20, RZ, 0x1, P0 ;  /* 0x00000001ff147807 */ /* 0x000fe40000000000 */
[----:B------:R-:W-:Y:S01]  /*7190*/  UIADD3 UR13, UR5, 0x100, URZ ;  /* 0x00000100050d7890 */ /* 0x000fe2000fffe03f */
[----:B------:R-:W-:Y:S01]  /*71a0*/  SEL R14, R14, RZ, P0 ;  /* 0x000000ff0e0e7207 */ /* 0x000fe20000000000 */
[----:B------:R-:W-:Y:S01]  /*71b0*/  UIADD3.X UR5, URZ, UR21, URZ, UP0, !UPT ;  /* 0x000000153f057290 */ /* 0x000fe200087fe43f */
[----:B------:R-:W-:Y:S01]  /*71c0*/  LOP3.LUT R5, R5, R20, RZ, 0x3c, !PT ;  /* 0x0000001405057212 */ /* 0x000fe200078e3cff */
[----:B------:R-:W-:-:S03]  /*71d0*/  UIADD3 UR14, UR8, 0x10100, URZ ;  /* 0x00010100080e7890 */ /* 0x000fc6000fffe03f */
[----:B------:R-:W-:-:S04]  /*71e0*/  UMOV UR8, UR13 ;  /* 0x0000000d00087c82 */ /* 0x000fc80008000000 */
[----:B------:R0:W-:Y:S02]  /*71f0*/  UTMALDG.3D.MULTICAST [UR8], [UR4], UR19, desc[UR6] ;  /* 0x00000608040073b4 */ /* 0x0001e40008011813 */
[----:B0-----:R-:W-:Y:S01]  /*7200*/  UMOV UR8, UR14 ;  /* 0x0000000e00087c82 */ /* 0x001fe20008000000 */
[----:B------:R-:W-:Y:S02]  /*7210*/  UMOV UR11, UR18 ;  /* 0x00000012000b7c82 */ /* 0x000fe40008000000 */
[----:B------:R0:W-:Y:S02]  /*7220*/  UTMALDG.3D [UR8], [UR22], desc[UR6] ;  /* 0x00000608160075b4 */ /* 0x0001e40008011000 */
[----:B0-----:R-:W-:Y:S05]  /*7230*/  @P1 BRA `(.L_x_172) ;  /* 0xfffffffc003c1947 */ /* 0x001fea000383ffff */
.L_x_169:
[----:B------:R-:W-:Y:S05]  /*7240*/  BSYNC B1 ;  /* 0x0000000000017941 */ /* 0x000fea0003800000 */
.L_x_168:
[----:B------:R-:W-:Y:S01]  /*7250*/  LOP3.LUT P1, RZ, R10, 0xff, RZ, 0xc0, !PT ;  /* 0x000000ff0aff7812 */ /* 0x000fe2000782c0ff */
[----:B------:R-:W-:Y:S01]  /*7260*/  IMAD.IADD R8, R9, 0x1, R8 ;  /* 0x0000000109087824 */ /* 0x000fe200078e0208 */
[----:B------:R-:W-:Y:S01]  /*7270*/  IADD3 R16, P2, R16, UR36, RZ ;  /* 0x0000002410107c10 */ /* 0x000fe2000ff5e0ff */
[----:B------:R-:W-:Y:S01]  /*7280*/  ULDC.64 UR4, c[0x0][0x650] ;  /* 0x0001940000047ab9 */ /* 0x000fe20000000a00 */
[----:B------:R-:W-:Y:S01]  /*7290*/  BSSY B1, `(.L_x_173) ;  /* 0x000006c000017945 */ /* 0x000fe20003800000 */
[----:B------:R-:W-:Y:S01]  /*72a0*/  IMAD.MOV.U32 R20, RZ, RZ, -0x1 ;  /* 0xffffffffff147424 */ /* 0x000fe200078e00ff */
[----:B------:R-:W-:Y:S01]  /*72b0*/  SHF.R.U32.HI R4, RZ, 0x2, R8 ;  /* 0x00000002ff047819 */ /* 0x000fe20000011608 */
[----:B------:R-:W-:Y:S01]  /*72c0*/  IMAD.MOV.U32 R19, RZ, RZ, -0x1 ;  /* 0xffffffffff137424 */ /* 0x000fe200078e00ff */
[----:B------:R-:W-:Y:S02]  /*72d0*/  ISETP.GT.U32.AND P0, PT, R8, 0x3, PT ;  /* 0x000000030800780c */ /* 0x000fe40003f04070 */
[----:B------:R-:W-:-:S02]  /*72e0*/  LOP3.LUT R4, R4, 0x1, RZ, 0xc0, !PT ;  /* 0x0000000104047812 */ /* 0x000fc400078ec0ff */
[----:B------:R-:W-:Y:S01]  /*72f0*/  ISETP.LT.U32.AND P0, PT, R9, 0x4, P0 ;  /* 0x000000040900780c */ /* 0x000fe20000701070 */
[----:B------:R-:W0:Y:S01]  /*7300*/  @P1 S2R R11, SR_CgaCtaId ;  /* 0x00000000000b1919 */ /* 0x000e220000008800 */
[----:B------:R-:W-:Y:S02]  /*7310*/  @P1 MOV R6, 0x400 ;  /* 0x0000040000061802 */ /* 0x000fe40000000f00 */
[----:B------:R-:W-:Y:S02]  /*7320*/  IADD3.X R17, R17, UR42, RZ, P2, !PT ;  /* 0x0000002a11117c10 */ /* 0x000fe400097fe4ff */
[----:B------:R-:W-:Y:S02]  /*7330*/  ISETP.GE.U32.AND P2, PT, R16, UR4, PT ;  /* 0x0000000410007c0c */ /* 0x000fe4000bf46070 */
[----:B------:R-:W-:Y:S02]  /*7340*/  LOP3.LUT R8, R8, 0x3, RZ, 0xc0, !PT ;  /* 0x0000000308087812 */ /* 0x000fe400078ec0ff */
[----:B------:R-:W-:-:S02]  /*7350*/  PRMT R10, RZ, 0x7610, R10 ;  /* 0x00007610ff0a7816 */ /* 0x000fc4000000000a */
[----:B0-----:R-:W-:-:S04]  /*7360*/  @P1 LEA R6, R11, R6, 0x18 ;  /* 0x000000060b061211 */ /* 0x001fc800078ec0ff */
[----:B------:R0:W-:Y:S01]  /*7370*/  @P1 SYNCS.ARRIVE.TRANS64.A1T0 RZ, [R6+URZ+0x58], RZ ;  /* 0x000058ff06ff19a7 */ /* 0x0001e2000810003f */
[----:B------:R-:W-:Y:S02]  /*7380*/  ISETP.NE.U32.AND P1, PT, R4, 0x1, PT ;  /* 0x000000010400780c */ /* 0x000fe40003f25070 */
[----:B------:R-:W-:Y:S02]  /*7390*/  SEL R4, RZ, 0x1, !P0 ;  /* 0x00000001ff047807 */ /* 0x000fe40004000000 */
[----:B------:R-:W-:Y:S02]  /*73a0*/  ISETP.GE.U32.AND.EX P0, PT, R17, UR5, PT, P2 ;  /* 0x0000000511007c0c */ /* 0x000fe4000bf06120 */
[----:B------:R-:W-:Y:S01]  /*73b0*/  ISETP.GT.U32.AND P1, PT, R9, 0x3, !P1 ;  /* 0x000000030900780c */ /* 0x000fe20004f24070 */
[----:B0-----:R-:W-:-:S03]  /*73c0*/  IMAD.MOV.U32 R6, RZ, RZ, -0x1 ;  /* 0xffffffffff067424 */ /* 0x001fc600078e00ff */
[----:B------:R-:W-:-:S04]  /*73d0*/  SEL R5, RZ, 0x1, !P1 ;  /* 0x00000001ff057807 */ /* 0x000fc80004800000 */
[--C-:B------:R-:W-:Y:S02]  /*73e0*/  LOP3.LUT R3, R5, R3, R4.reuse, 0x96, !PT ;  /* 0x0000000305037212 */ /* 0x100fe400078e9604 */
[----:B------:R-:W-:Y:S01]  /*73f0*/  PRMT R4, RZ, 0x7610, R4 ;  /* 0x00007610ff047816 */ /* 0x000fe20000000004 */
[----:B------:R-:W-:Y:S06]  /*7400*/  @P0 BRA `(.L_x_174) ;  /* 0x0000000400500947 */ /* 0x000fec0003800000 */
[----:B------:R-:W0:Y:S01]  /*7410*/  S2R R19, SR_CTAID.X ;  /* 0x0000000000137919 */ /* 0x000e220000002500 */
[----:B------:R-:W-:Y:S01]  /*7420*/  ULDC.64 UR4, c[0x0][0x628] ;  /* 0x00018a0000047ab9 */ /* 0x000fe20000000a00 */
[----:B------:R-:W1:Y:S01]  /*7430*/  LDC R20, c[0x0][0x144] ;  /* 0x00005100ff147b82 */ /* 0x000e620000000800 */
[----:B------:R-:W-:Y:S01]  /*7440*/  ISETP.NE.U32.AND P0, PT, RZ, UR4, PT ;  /* 0x00000004ff007c0c */ /* 0x000fe2000bf05070 */
[----:B------:R-:W2:Y:S01]  /*7450*/  S2R R14, SR_CTAID.Y ;  /* 0x00000000000e7919 */ /* 0x000ea20000002600 */
[----:B------:R-:W-:Y:S01]  /*7460*/  ULDC UR7, c[0x0][0x630] ;  /* 0x00018c0000077ab9 */ /* 0x000fe20000000800 */
[----:B------:R-:W-:Y:S01]  /*7470*/  ULDC UR8, c[0x0][0x150] ;  /* 0x0000540000087ab9 */ /* 0x000fe20000000800 */
[----:B------:R-:W-:Y:S01]  /*7480*/  ISETP.NE.AND.EX P0, PT, RZ, UR5, PT, P0 ;  /* 0x00000005ff007c0c */ /* 0x000fe2000bf05300 */
[----:B------:R-:W-:Y:S02]  /*7490*/  IMAD.MOV.U32 R4, RZ, RZ, R16 ;  /* 0x000000ffff047224 */ /* 0x000fe400078e0010 */
[----:B------:R-:W-:Y:S01]  /*74a0*/  IMAD.MOV.U32 R5, RZ, RZ, R17 ;  /* 0x000000ffff057224 */ /* 0x000fe200078e0011 */
[----:B0-----:R-:W-:-:S09]  /*74b0*/  I2FP.F32.U32 R21, R19 ;  /* 0x0000001300157245 */ /* 0x001fd20000201000 */
[----:B------:R-:W-:Y:S05]  /*74c0*/  @!P0 BRA `(.L_x_175) ;  /* 0x0000000000288947 */ /* 0x000fea0003800000 */
[----:B------:R-:W-:Y:S02]  /*74d0*/  ULDC UR6, c[0x0][0x634] ;  /* 0x00018d0000067ab9 */ /* 0x000fe40000000800 */
[----:B------:R-:W-:-:S05]  /*74e0*/  IADD3 R5, P0, R16, UR6, RZ ;  /* 0x0000000610057c10 */ /* 0x000fca000ff1e0ff */
[----:B------:R-:W-:-:S04]  /*74f0*/  IMAD.X R15, RZ, RZ, R17, P0 ;  /* 0x000000ffff0f7224 */ /* 0x000fc800000e0611 */
[----:B------:R-:W-:-:S04]  /*7500*/  IMAD.WIDE.U32 R6, R15, UR4, RZ ;  /* 0x000000040f067c25 */ /* 0x000fc8000f8e00ff */
[----:B------:R-:W-:-:S04]  /*7510*/  IMAD.WIDE.U32 R6, P0, R5, UR5, R6 ;  /* 0x0000000505067c25 */ /* 0x000fc8000f800006 */
[----:B------:R-:W-:-:S04]  /*7520*/  IMAD.WIDE.U32 R4, R5, UR4, RZ ;  /* 0x0000000405047c25 */ /* 0x000fc8000f8e00ff */
[----:B------:R-:W-:Y:S01]  /*7530*/  IMAD.MOV.U32 R4, RZ, RZ, R7 ;  /* 0x000000ffff047224 */ /* 0x000fe200078e0007 */
[----:B------:R-:W-:Y:S01]  /*7540*/  IADD3 RZ, P1, R5, R6, RZ ;  /* 0x0000000605ff7210 */ /* 0x000fe20007f3e0ff */
[----:B------:R-:W-:-:S04]  /*7550*/  IMAD.X R5, RZ, RZ, RZ, P0 ;  /* 0x000000ffff057224 */ /* 0x000fc800000e06ff */
[----:B------:R-:W-:-:S08]  /*7560*/  IMAD.WIDE.U32.X R4, R15, UR5, R4, P1 ;  /* 0x000000050f047c25 */ /* 0x000fd000088e0404 */
.L_x_175:
[----:B------:R-:W-:Y:S01]  /*7570*/  FMUL R21, R21, UR8 ;  /* 0x0000000815157c20 */ /* 0x000fe20008400000 */
[--C-:B------:R-:W-:Y:S01]  /*7580*/  SHF.R.U64 R15, R4, UR7, R5.reuse ;  /* 0x00000007040f7c19 */ /* 0x100fe20008001205 */
[----:B------:R-:W-:Y:S01]  /*7590*/  ULDC.64 UR4, c[0x0][0x620] ;  /* 0x0001880000047ab9 */ /* 0x000fe20000000a00 */
[----:B------:R-:W-:Y:S01]  /*75a0*/  SHF.R.U32.HI R4, RZ, UR7, R5 ;  /* 0x00000007ff047c19 */ /* 0x000fe20008011605 */
[----:B------:R-:W-:Y:S01]  /*75b0*/  ULDC.64 UR6, c[0x0][0x640] ;  /* 0x0001900000067ab9 */ /* 0x000fe20000000a00 */
[----:B------:R-:W-:Y:S01]  /*75c0*/  IADD3 R5, P0, RZ, -R15, RZ ;  /* 0x8000000fff057210 */ /* 0x000fe20007f1e0ff */
[----:B------:R-:W0:Y:S04]  /*75d0*/  F2I.U32.TRUNC.NTZ R21, R21 ;  /* 0x0000001500157305 */ /* 0x000e28000020f000 */
[----:B------:R-:W-:Y:S01]  /*75e0*/  IMAD.X R4, RZ, RZ, ~R4, P0 ;  /* 0x000000ffff047224 */ /* 0x000fe200000e0e04 */
[----:B------:R-:W-:-:S03]  /*75f0*/  ISETP.NE.U32.AND P0, PT, RZ, UR6, PT ;  /* 0x00000006ff007c0c */ /* 0x000fc6000bf05070 */
[----:B------:R-:W-:Y:S01]  /*7600*/  IMAD R4, R4, UR4, RZ ;  /* 0x0000000404047c24 */ /* 0x000fe2000f8e02ff */
[----:B------:R-:W-:-:S03]  /*7610*/  ISETP.NE.AND.EX P0, PT, RZ, UR7, PT, P0 ;  /* 0x00000007ff007c0c */ /* 0x000fc6000bf05300 */
[C---:B------:R-:W-:Y:S01]  /*7620*/  IMAD R7, R5.reuse, UR5, R4 ;  /* 0x0000000505077c24 */ /* 0x040fe2000f8e0204 */
[----:B------:R-:W-:Y:S01]  /*7630*/  ULDC UR5, c[0x0][0x154] ;  /* 0x0000550000057ab9 */ /* 0x000fe20000000800 */
[----:B------:R-:W-:Y:S01]  /*7640*/  IMAD.WIDE.U32 R4, R5, UR4, R16 ;  /* 0x0000000405047c25 */ /* 0x000fe2000f8e0010 */
[----:B------:R-:W-:-:S03]  /*7650*/  ULDC UR4, c[0x0][0x618] ;  /* 0x0001860000047ab9 */ /* 0x000fc60000000800 */
[----:B0-----:R-:W-:Y:S02]  /*7660*/  IMAD.MOV R6, RZ, RZ, -R21 ;  /* 0x000000ffff067224 */ /* 0x001fe400078e0a15 */
[----:B------:R-:W0:Y:S01]  /*7670*/  LDC R21, c[0x0][0x148] ;  /* 0x00005200ff157b82 */ /* 0x000e220000000800 */
[----:B------:R-:W-:Y:S02]  /*7680*/  IMAD.IADD R5, R5, 0x1, R7 ;  /* 0x0000000105057824 */ /* 0x000fe400078e0207 */
[----:B-1----:R-:W-:Y:S01]  /*7690*/  IMAD R19, R20, R6, R19 ;  /* 0x0000000614137224 */ /* 0x002fe200078e0213 */
[----:B--2---:R-:W-:Y:S02]  /*76a0*/  I2FP.F32.U32 R6, R14 ;  /* 0x0000000e00067245 */ /* 0x004fe40000201000 */
[--C-:B------:R-:W-:Y:S02]  /*76b0*/  SHF.R.U64 R20, R4, UR4, R5.reuse ;  /* 0x0000000404147c19 */ /* 0x100fe40008001205 */
[----:B------:R-:W-:Y:S01]  /*76c0*/  SHF.R.U32.HI R5, RZ, UR4, R5 ;  /* 0x00000004ff057c19 */ /* 0x000fe20008011605 */
[----:B------:R-:W-:Y:S01]  /*76d0*/  FMUL R6, R6, UR5 ;  /* 0x0000000506067c20 */ /* 0x000fe20008400000 */
[----:B------:R-:W-:-:S02]  /*76e0*/  ULDC UR4, c[0x0][0x608] ;  /* 0x0001820000047ab9 */ /* 0x000fc40000000800 */
[--C-:B------:R-:W-:Y:S01]  /*76f0*/  SHF.R.U64 R23, R20, UR4, R5.reuse ;  /* 0x0000000414177c19 */ /* 0x100fe20008001205 */
[----:B------:R1:W2:Y:S01]  /*7700*/  F2I.U32.TRUNC.NTZ R24, R6 ;  /* 0x0000000600187305 */ /* 0x0002a2000020f000 */
[----:B------:R-:W-:Y:S01]  /*7710*/  SHF.R.U32.HI R4, RZ, UR4, R5 ;  /* 0x00000004ff047c19 */ /* 0x000fe20008011605 */
[----:B------:R-:W-:-:S03]  /*7720*/  ULDC UR4, c[0x0][0x658] ;  /* 0x0001960000047ab9 */ /* 0x000fc60000000800 */
[--C-:B------:R-:W-:Y:S02]  /*7730*/  SHF.R.U64 R22, R23, UR4, R4.reuse ;  /* 0x0000000417167c19 */ /* 0x100fe40008001204 */
[----:B------:R-:W-:-:S03]  /*7740*/  SHF.R.U32.HI R25, RZ, UR4, R4 ;  /* 0x00000004ff197c19 */ /* 0x000fc60008011604 */
[----:B------:R-:W-:Y:S02]  /*7750*/  IMAD.MOV.U32 R4, RZ, RZ, R22 ;  /* 0x000000ffff047224 */ /* 0x000fe400078e0016 */
[----:B------:R-:W-:Y:S01]  /*7760*/  IMAD.MOV.U32 R5, RZ, RZ, R25 ;  /* 0x000000ffff057224 */ /* 0x000fe200078e0019 */
[----:B-1----:R-:W-:Y:S06]  /*7770*/  @!P0 BRA `(.L_x_176) ;  /* 0x0000000000288947 */ /* 0x002fec0003800000 */
        /* <DEDUP_REMOVED lines=10> */
.L_x_176:
[----:B------:R-:W-:Y:S01]  /*7820*/  ISETP.NE.AND P0, PT, R2, 0x1, PT ;  /* 0x000000010200780c */ /* 0x000fe20003f05270 */
[----:B------:R-:W-:Y:S01]  /*7830*/  ULDC UR4, c[0x0][0x648] ;  /* 0x0001920000047ab9 */ /* 0x000fe20000000800 */
[----:B------:R-:W-:Y:S01]  /*7840*/  LOP3.LUT R23, R23, UR16, RZ, 0xc0, !PT ;  /* 0x0000001017177c12 */ /* 0x000fe2000f8ec0ff */
[----:B--2---:R-:W-:Y:S01]  /*7850*/  IMAD.MOV R24, RZ, RZ, -R24 ;  /* 0x000000ffff187224 */ /* 0x004fe200078e0a18 */
[----:B------:R-:W-:Y:S01]  /*7860*/  SHF.R.U64 R4, R4, UR4, R5 ;  /* 0x0000000404047c19 */ /* 0x000fe20008001205 */
[----:B------:R-:W-:Y:S01]  /*7870*/  ULDC UR4, c[0x0][0x638] ;  /* 0x00018e0000047ab9 */ /* 0x000fe20000000800 */
[----:B------:R-:W-:Y:S01]  /*7880*/  LOP3.LUT R7, R20, UR15, RZ, 0xc0, !PT ;  /* 0x0000000f14077c12 */ /* 0x000fe2000f8ec0ff */
[----:B------:R-:W-:Y:S01]  /*7890*/  ULDC UR5, c[0x0][0x610] ;  /* 0x0001840000057ab9 */ /* 0x000fe20000000800 */
[----:B------:R-:W-:Y:S02]  /*78a0*/  IMAD.MOV.U32 R6, RZ, RZ, R15 ;  /* 0x000000ffff067224 */ /* 0x000fe400078e000f */
[----:B------:R-:W-:-:S02]  /*78b0*/  IMAD.MOV R5, RZ, RZ, -R4 ;  /* 0x000000ffff057224 */ /* 0x000fc400078e0a04 */
[----:B------:R-:W-:Y:S02]  /*78c0*/  IMAD R4, R4, UR17, R23 ;  /* 0x0000001104047c24 */ /* 0x000fe4000f8e0217 */
[----:B0-----:R-:W-:Y:S02]  /*78d0*/  @P0 IMAD R19, R21, R24, R14 ;  /* 0x0000001815130224 */ /* 0x001fe400078e020e */
[----:B------:R-:W-:Y:S01]  /*78e0*/  IMAD R22, R5, UR4, R22 ;  /* 0x0000000405167c24 */ /* 0x000fe2000f8e0216 */
[----:B------:R-:W-:Y:S01]  /*78f0*/  ULDC UR4, c[0x0][0x600] ;  /* 0x0001800000047ab9 */ /* 0x000fe20000000800 */
[----:B------:R-:W-:Y:S02]  /*7900*/  IMAD R20, R4, UR5, R19 ;  /* 0x0000000504147c24 */ /* 0x000fe4000f8e0213 */
[----:B------:R-:W-:Y:S02]  /*7910*/  IMAD R5, R22, UR4, R7 ;  /* 0x0000000416057c24 */ /* 0x000fe4000f8e0207 */
[----:B------:R-:W-:-:S03]  /*7920*/  IMAD.MOV.U32 R4, RZ, RZ, 0x1 ;  /* 0x00000001ff047424 */ /* 0x000fc600078e00ff */
[----:B------:R-:W-:Y:S02]  /*7930*/  SEL R19, R5, R20, !P0 ;  /* 0x0000001405137207 */ /* 0x000fe40004000000 */
[----:B------:R-:W-:-:S07]  /*7940*/  SEL R20, R20, R5, !P0 ;  /* 0x0000000514147207 */ /* 0x000fce0004000000 */
.L_x_174:
[----:B------:R-:W-:Y:S05]  /*7950*/  BSYNC B1 ;  /* 0x0000000000017941 */ /* 0x000fea0003800000 */
.L_x_173:
[----:B------:R-:W-:-:S13]  /*7960*/  LOP3.LUT P0, RZ, R4, 0xff, RZ, 0xc0, !PT ;  /* 0x000000ff04ff7812 */ /* 0x000fda000780c0ff */
[----:B------:R-:W-:Y:S05]  /*7970*/  @P0 BRA `(.L_x_177) ;  /* 0xfffffff400340947 */ /* 0x000fea000383ffff */
[----:B------:R-:W-:Y:S05]  /*7980*/  BSYNC B0 ;  /* 0x0000000000007941 */ /* 0x000fea0003800000 */
.L_x_166:
[----:B------:R-:W-:-:S03]  /*7990*/  UMOV UR4, 0xffffffff ;  /* 0xffffffff00047882 */ /* 0x000fc60000000000 */
[----:B------:R-:W-:Y:S05]  /*79a0*/  BRA.DIV UR4, `(.L_x_178) ;  /* 0x0000000604147947 */ /* 0x000fea000b800000 */
[----:B------:R-:W-:-:S13]  /*79b0*/  ELECT P6, URZ, PT ;  /* 0x00000000003f782f */ /* 0x000fda00038c0000 */
.L_x_192:
[----:B------:R-:W-:Y:S04]  /*79c0*/  BSSY B0, `(.L_x_179) ;  /* 0x000002b000007945 */ /* 0x000fe80003800000 */
[----:B------:R-:W-:Y:S05]  /*79d0*/  @!P6 BRA `(.L_x_180) ;  /* 0x0000000000a4e947 */ /* 0x000fea0003800000 */
[----:B------:R-:W-:-:S04]  /*79e0*/  LOP3.LUT R18, R18, 0x2, RZ, 0xfc, !PT ;  /* 0x0000000212127812 */ /* 0x000fc800078efcff */
[----:B------:R-:W-:-:S13]  /*79f0*/  ISETP.NE.AND P0, PT, R18, 0x3, PT ;  /* 0x000000031200780c */ /* 0x000fda0003f05270 */
[----:B------:R-:W-:Y:S05]  /*7a00*/  @!P0 BRA `(.L_x_181) ;  /* 0x0000000000048947 */ /* 0x000fea0003800000 */
[----:B------:R-:W-:Y:S01]  /*7a10*/  BPT.TRAP 0x1 ;  /* 0x000000040000795c */ /* 0x000fe20000300000 */
.L_x_181:
[----:B------:R-:W0:Y:S01]  /*7a20*/  S2R R5, SR_CgaCtaId ;  /* 0x0000000000057919 */ /* 0x000e220000008800 */
[----:B------:R-:W-:Y:S02]  /*7a30*/  MOV R0, 0x400 ;  /* 0x0000040000007802 */ /* 0x000fe40000000f00 */
[----:B------:R-:W-:Y:S02]  /*7a40*/  SHF.L.U32 R2, R3, 0x1f, RZ ;  /* 0x0000001f03027819 */ /* 0x000fe400000006ff */
[----:B0-----:R-:W-:-:S05]  /*7a50*/  LEA R5, R5, R0, 0x18 ;  /* 0x0000000005057211 */ /* 0x001fca00078ec0ff */
[----:B------:R-:W-:-:S04]  /*7a60*/  VIADD R5, R5, 0x20 ;  /* 0x0000002005057836 */ /* 0x000fc80000000000 */
[C---:B------:R-:W-:Y:S02]  /*7a70*/  IMAD R7, R8.reuse, 0x8, R5 ;  /* 0x0000000808077824 */ /* 0x040fe400078e0205 */
[----:B------:R-:W-:Y:S02]  /*7a80*/  VIADD R8, R8, 0x1 ;  /* 0x0000000108087836 */ /* 0x000fe40000000000 */
[----:B------:R-:W0:Y:S03]  /*7a90*/  SYNCS.PHASECHK.TRANS64.TRYWAIT P0, [R7+URZ], R2 ;  /* 0x00000002070075a7 */ /* 0x000e26000800017f */
[----:B------:R-:W-:-:S04]  /*7aa0*/  ISETP.NE.AND P1, PT, R8, 0x4, PT ;  /* 0x000000040800780c */ /* 0x000fc80003f25270 */
[----:B------:R-:W-:Y:S02]  /*7ab0*/  SEL R0, RZ, 0x1, P1 ;  /* 0x00000001ff007807 */ /* 0x000fe40000800000 */
[----:B------:R-:W-:Y:S02]  /*7ac0*/  SEL R8, R8, RZ, P1 ;  /* 0x000000ff08087207 */ /* 0x000fe40000800000 */
[----:B------:R-:W-:-:S03]  /*7ad0*/  LOP3.LUT R9, R3, R0, RZ, 0x3c, !PT ;  /* 0x0000000003097212 */ /* 0x000fc600078e3cff */
[----:B------:R-:W-:Y:S01]  /*7ae0*/  IMAD R6, R8, 0x8, R5 ;  /* 0x0000000808067824 */ /* 0x000fe200078e0205 */
[----:B------:R-:W-:Y:S01]  /*7af0*/  SHF.L.U32 R3, R9, 0x1f, RZ ;  /* 0x0000001f09037819 */ /* 0x000fe200000006ff */
[----:B0-----:R-:W-:Y:S06]  /*7b00*/  @!P0 BRA `(.L_x_182) ;  /* 0x0000000000dc8947 */ /* 0x001fec0003800000 */
.L_x_193:
[----:B------:R-:W1:Y:S01]  /*7b10*/  SYNCS.PHASECHK.TRANS64.TRYWAIT P0, [R6+URZ], R3 ;  /* 0x00000003060075a7 */ /* 0x000e62000800017f */
[----:B------:R-:W-:-:S05]  /*7b20*/  VIADD R0, R8, 0x1 ;  /* 0x0000000108007836 */ /* 0x000fca0000000000 */
[----:B------:R-:W-:-:S04]  /*7b30*/  ISETP.NE.AND P1, PT, R0, 0x4, PT ;  /* 0x000000040000780c */ /* 0x000fc80003f25270 */
[----:B0-----:R-:W-:Y:S02]  /*7b40*/  SEL R2, RZ, 0x1, P1 ;  /* 0x00000001ff027807 */ /* 0x001fe40000800000 */
[----:B------:R-:W-:Y:S02]  /*7b50*/  SEL R0, R0, RZ, P1 ;  /* 0x000000ff00007207 */ /* 0x000fe40000800000 */
[----:B------:R-:W-:-:S03]  /*7b60*/  LOP3.LUT R9, R9, R2, RZ, 0x3c, !PT ;  /* 0x0000000209097212 */ /* 0x000fc600078e3cff */
[----:B------:R-:W-:Y:S01]  /*7b70*/  IMAD R7, R0, 0x8, R5 ;  /* 0x0000000800077824 */ /* 0x000fe200078e0205 */
[----:B------:R-:W-:Y:S01]  /*7b80*/  SHF.L.U32 R4, R9, 0x1f, RZ ;  /* 0x0000001f09047819 */ /* 0x000fe200000006ff */
[----:B-1----:R-:W-:Y:S06]  /*7b90*/  @!P0 BRA `(.L_x_183) ;  /* 0x0000000000cc8947 */ /* 0x002fec0003800000 */
.L_x_194:
[----:B------:R-:W1:Y:S01]  /*7ba0*/  SYNCS.PHASECHK.TRANS64.TRYWAIT P0, [R7+URZ], R4 ;  /* 0x00000004070075a7 */ /* 0x000e62000800017f */
[----:B------:R-:W-:-:S05]  /*7bb0*/  VIADD R0, R0, 0x1 ;  /* 0x0000000100007836 */ /* 0x000fca0000000000 */
[----:B------:R-:W-:-:S04]  /*7bc0*/  ISETP.NE.AND P1, PT, R0, 0x4, PT ;  /* 0x000000040000780c */ /* 0x000fc80003f25270 */
[----:B------:R-:W-:Y:S02]  /*7bd0*/  SEL R2, RZ, 0x1, P1 ;  /* 0x00000001ff027807 */ /* 0x000fe40000800000 */
[----:B------:R-:W-:Y:S02]  /*7be0*/  SEL R0, R0, RZ, P1 ;  /* 0x000000ff00007207 */ /* 0x000fe40000800000 */
[----:B------:R-:W-:Y:S01]  /*7bf0*/  LOP3.LUT R2, R9, R2, RZ, 0x3c, !PT ;  /* 0x0000000209027212 */ /* 0x000fe200078e3cff */
[----:B-1----:R-:W-:Y:S06]  /*7c00*/  @!P0 BRA `(.L_x_184) ;  /* 0x0000000000c48947 */ /* 0x002fec0003800000 */
.L_x_195:
[----:B------:R-:W-:Y:S01]  /*7c10*/  IMAD R5, R0, 0x8, R5 ;  /* 0x0000000800057824 */ /* 0x000fe200078e0205 */
[----:B------:R-:W-:-:S07]  /*7c20*/  SHF.L.U32 R0, R2, 0x1f, RZ ;  /* 0x0000001f02007819 */ /* 0x000fce00000006ff */
.L_x_185:
[----:B--2---:R2:W3:Y:S02]  /*7c30*/  SYNCS.PHASECHK.TRANS64.TRYWAIT P0, [R5+URZ], R0 ;  /* 0x00000000050075a7 */ /* 0x0044e4000800017f */
[----:B---3--:R-:W-:Y:S05]  /*7c40*/  @!P0 NANOSLEEP.SYNCS 0x989680 ;  /* 0x009896800000895d */ /* 0x008fea0003900000 */
[----:B------:R-:W3:Y:S02]  /*7c50*/  @!P0 SYNCS.PHASECHK.TRANS64 P0, [R5+URZ], R0 ;  /* 0x00000000050085a7 */ /* 0x000ee4000800007f */
[----:B---3--:R-:W-:Y:S05]  /*7c60*/  @!P0 BRA `(.L_x_185) ;  /* 0xfffffffc00f08947 */ /* 0x008fea000383ffff */
.L_x_180:
[----:B------:R-:W-:Y:S05]  /*7c70*/  BSYNC B0 ;  /* 0x0000000000007941 */ /* 0x000fea0003800000 */
.L_x_179:
[----:B------:R-:W-:Y:S05]  /*7c80*/  EXIT ;  /* 0x000000000000794d */ /* 0x000fea0003800000 */
.L_x_21:
[----:B-1----:R1:W2:Y:S02]  /*7c90*/  SYNCS.PHASECHK.TRANS64.TRYWAIT P1, [R3+URZ], R0 ;  /* 0x00000000030075a7 */ /* 0x0022a4000802017f */
[----:B--2---:R-:W-:Y:S05]  /*7ca0*/  @!P1 NANOSLEEP.SYNCS 0x989680 ;  /* 0x009896800000995d */ /* 0x004fea0003900000 */
[----:B------:R-:W2:Y:S02]  /*7cb0*/  @!P1 SYNCS.PHASECHK.TRANS64 P1, [R3+URZ], R0 ;  /* 0x00000000030095a7 */ /* 0x000ea4000802007f */
[----:B--2---:R-:W-:Y:S05]  /*7cc0*/  @!P1 BRA `(.L_x_21) ;  /* 0xfffffffc00f09947 */ /* 0x004fea000383ffff */
[----:B------:R-:W-:Y:S05]  /*7cd0*/  BRA `(.L_x_20) ;  /* 0xffffff9800987947 */ /* 0x000fea000383ffff */
.L_x_26:
[----:B-1----:R1:W2:Y:S02]  /*7ce0*/  SYNCS.PHASECHK.TRANS64.TRYWAIT P1, [R5+URZ], R4 ;  /* 0x00000004050075a7 */ /* 0x0022a4000802017f */
[----:B--2---:R-:W-:Y:S05]  /*7cf0*/  @!P1 NANOSLEEP.SYNCS 0x989680 ;  /* 0x009896800000995d */ /* 0x004fea0003900000 */
[----:B------:R-:W2:Y:S02]  /*7d00*/  @!P1 SYNCS.PHASECHK.TRANS64 P1, [R5+URZ], R4 ;  /* 0x00000004050095a7 */ /* 0x000ea4000802007f */
[----:B--2---:R-:W-:Y:S05]  /*7d10*/  @!P1 BRA `(.L_x_26) ;  /* 0xfffffffc00f09947 */ /* 0x004fea000383ffff */
[----:B------:R-:W-:Y:S05]  /*7d20*/  BRA `(.L_x_25) ;  /* 0xffffff9c00747947 */ /* 0x000fea000383ffff */
.L_x_167:
[----:B------:R-:W-:Y:S01]  /*7d30*/  BSSY B1, `(.L_x_186) ;  /* 0x0000006000017945 */ /* 0x000fe20003800000 */
[----:B------:R-:W-:-:S07]  /*7d40*/  IMAD.MOV.U32 R15, RZ, RZ, -0x1 ;  /* 0xffffffffff0f7424 */ /* 0x000fce00078e00ff */
[----:B------:R-:W-:Y:S05]  /*7d50*/  WARPSYNC.COLLECTIVE R15, `(.L_x_187) ;  /* 0x000000000f0c7348 */ /* 0x000fea0003c00000 */
[----:B------:R-:W-:Y:S02]  /*7d60*/  ELECT P6, UR62, PT ;  /* 0x00000000003e782f */ /* 0x000fe400038c0000 */
[----:B------:R-:W-:Y:S01]  /*7d70*/  MOV R14, UR62 ;  /* 0x0000003e000e7c02 */ /* 0x000fe20008000f00 */
[----:B------:R-:W-:Y:S10]  /*7d80*/  ENDCOLLECTIVE ;  /* 0x000000000000791b */ /* 0x000ff40003800000 */
.L_x_187:
[----:B------:R-:W-:Y:S05]  /*7d90*/  BSYNC B1 ;  /* 0x0000000000017941 */ /* 0x000fea0003800000 */
.L_x_186:
[----:B------:R-:W-:Y:S05]  /*7da0*/  BRA `(.L_x_188) ;  /* 0xfffffff000347947 */ /* 0x000fea000383ffff */
.L_x_170:
[----:B0-----:R0:W1:Y:S02]  /*7db0*/  SYNCS.PHASECHK.TRANS64.TRYWAIT P0, [R20+URZ+0x20], R7 ;  /* 0x00002007140075a7 */ /* 0x001064000800017f */
[----:B-1----:R-:W-:Y:S05]  /*7dc0*/  @!P0 NANOSLEEP.SYNCS 0x989680 ;  /* 0x009896800000895d */ /* 0x002fea0003900000 */
[----:B------:R-:W1:Y:S02]  /*7dd0*/  @!P0 SYNCS.PHASECHK.TRANS64 P0, [R20+URZ+0x20], R7 ;  /* 0x00002007140085a7 */ /* 0x000e64000800007f */
[----:B-1----:R-:W-:Y:S05]  /*7de0*/  @!P0 BRA `(.L_x_170) ;  /* 0xfffffffc00f08947 */ /* 0x002fea000383ffff */
[----:B------:R-:W-:Y:S05]  /*7df0*/  BRA `(.L_x_189) ;  /* 0xfffffff000747947 */ /* 0x000fea000383ffff */
.L_x_178:
[----:B------:R-:W-:Y:S01]  /*7e00*/  BSSY B0, `(.L_x_190) ;  /* 0x0000006000007945 */ /* 0x000fe20003800000 */
[----:B------:R-:W-:-:S07]  /*7e10*/  IMAD.MOV.U32 R15, RZ, RZ, -0x1 ;  /* 0xffffffffff0f7424 */ /* 0x000fce00078e00ff */
[----:B------:R-:W-:Y:S05]  /*7e20*/  WARPSYNC.COLLECTIVE R15, `(.L_x_191) ;  /* 0x000000000f0c7348 */ /* 0x000fea0003c00000 */
[----:B------:R-:W-:Y:S02]  /*7e30*/  ELECT P6, UR62, PT ;  /* 0x00000000003e782f */ /* 0x000fe400038c0000 */
[----:B------:R-:W-:Y:S01]  /*7e40*/  MOV R14, UR62 ;  /* 0x0000003e000e7c02 */ /* 0x000fe20008000f00 */
[----:B------:R-:W-:Y:S10]  /*7e50*/  ENDCOLLECTIVE ;  /* 0x000000000000791b */ /* 0x000ff40003800000 */
.L_x_191:
[----:B------:R-:W-:Y:S05]  /*7e60*/  BSYNC B0 ;  /* 0x0000000000007941 */ /* 0x000fea0003800000 */
.L_x_190:
[----:B------:R-:W-:Y:S05]  /*7e70*/  BRA `(.L_x_192) ;  /* 0xfffffff800d07947 */ /* 0x000fea000383ffff */
.L_x_182:
[----:B0-----:R0:W1:Y:S02]  /*7e80*/  SYNCS.PHASECHK.TRANS64.TRYWAIT P0, [R7+URZ], R2 ;  /* 0x00000002070075a7 */ /* 0x001064000800017f */
[----:B-1----:R-:W-:Y:S05]  /*7e90*/  @!P0 NANOSLEEP.SYNCS 0x989680 ;  /* 0x009896800000895d */ /* 0x002fea0003900000 */
[----:B------:R-:W1:Y:S02]  /*7ea0*/  @!P0 SYNCS.PHASECHK.TRANS64 P0, [R7+URZ], R2 ;  /* 0x00000002070085a7 */ /* 0x000e64000800007f */
[----:B-1----:R-:W-:Y:S05]  /*7eb0*/  @!P0 BRA `(.L_x_182) ;  /* 0xfffffffc00f08947 */ /* 0x002fea000383ffff */
[----:B------:R-:W-:Y:S05]  /*7ec0*/  BRA `(.L_x_193) ;  /* 0xfffffffc00107947 */ /* 0x000fea000383ffff */
.L_x_183:
[----:B0-----:R0:W1:Y:S02]  /*7ed0*/  SYNCS.PHASECHK.TRANS64.TRYWAIT P0, [R6+URZ], R3 ;  /* 0x00000003060075a7 */ /* 0x001064000800017f */
[----:B-1----:R-:W-:Y:S05]  /*7ee0*/  @!P0 NANOSLEEP.SYNCS 0x989680 ;  /* 0x009896800000895d */ /* 0x002fea0003900000 */
[----:B------:R-:W1:Y:S02]  /*7ef0*/  @!P0 SYNCS.PHASECHK.TRANS64 P0, [R6+URZ], R3 ;  /* 0x00000003060085a7 */ /* 0x000e64000800007f */
[----:B-1----:R-:W-:Y:S05]  /*7f00*/  @!P0 BRA `(.L_x_183) ;  /* 0xfffffffc00f08947 */ /* 0x002fea000383ffff */
[----:B------:R-:W-:Y:S05]  /*7f10*/  BRA `(.L_x_194) ;  /* 0xfffffffc00207947 */ /* 0x000fea000383ffff */
.L_x_184:
[----:B-1----:R1:W2:Y:S02]  /*7f20*/  SYNCS.PHASECHK.TRANS64.TRYWAIT P0, [R7+URZ], R4 ;  /* 0x00000004070075a7 */ /* 0x0022a4000800017f */
[----:B--2---:R-:W-:Y:S05]  /*7f30*/  @!P0 NANOSLEEP.SYNCS 0x989680 ;  /* 0x009896800000895d */ /* 0x004fea0003900000 */
[----:B------:R-:W2:Y:S02]  /*7f40*/  @!P0 SYNCS.PHASECHK.TRANS64 P0, [R7+URZ], R4 ;  /* 0x00000004070085a7 */ /* 0x000ea4000800007f */
[----:B--2---:R-:W-:Y:S05]  /*7f50*/  @!P0 BRA `(.L_x_184) ;  /* 0xfffffffc00f08947 */ /* 0x004fea000383ffff */
[----:B------:R-:W-:Y:S05]  /*7f60*/  BRA `(.L_x_195) ;  /* 0xfffffffc00287947 */ /* 0x000fea000383ffff */
.L_x_196:
[----:B------:R-:W-:-:S00]  /*7f70*/  BRA `(.L_x_196) ;  /* 0xfffffffc00fc7947 */ /* 0x000fc0000383ffff */
[----:B------:R-:W-:-:S00]  /*7f80*/  NOP ;  /* 0x0000000000007918 */ /* 0x000fc00000000000 */
[----:B------:R-:W-:-:S00]  /*7f90*/  NOP ;  /* 0x0000000000007918 */ /* 0x000fc00000000000 */
[----:B------:R-:W-:-:S00]  /*7fa0*/  NOP ;  /* 0x0000000000007918 */ /* 0x000fc00000000000 */
[----:B------:R-:W-:-:S00]  /*7fb0*/  NOP ;  /* 0x0000000000007918 */ /* 0x000fc00000000000 */
[----:B------:R-:W-:-:S00]  /*7fc0*/  NOP ;  /* 0x0000000000007918 */ /* 0x000fc00000000000 */
[----:B------:R-:W-:-:S00]  /*7fd0*/  NOP ;  /* 0x0000000000007918 */ /* 0x000fc00000000000 */
[----:B------:R-:W-:-:S00]  /*7fe0*/  NOP ;  /* 0x0000000000007918 */ /* 0x000fc00000000000 */
[----:B------:R-:W-:-:S00]  /*7ff0*/  NOP ;  /* 0x0000000000007918 */ /* 0x000fc00000000000 */
.L_x_197:


//--------------------- .nv.global.init           --------------------------
	.section	.nv.global.init,"aw",@progbits
.nv.global.init:
	.type		$str$22,@object
	.size		$str$22,($str$23 - $str$22)
$str$22:
        /*0000*/ 	.byte	0x6b, 0x5f, 0x74, 0x69, 0x6c, 0x65, 0x5f, 0x63, 0x6f, 0x75, 0x6e, 0x74, 0x20, 0x3e, 0x3d, 0x20
        /*0010*/ 	.byte	0x31, 0x00
	.type		$str$23,@object
	.size		$str$23,(__unnamed_1 - $str$23)
$str$23:
        /*0012*/ 	.byte	0x2f, 0x74, 0x6d, 0x70, 0x2f, 0x63, 0x75, 0x74, 0x6c, 0x61, 0x73, 0x73, 0x5f, 0x73, 0x77, 0x65
        /*0022*/ 	.byte	0x65, 0x70, 0x5f, 0x73, 0x72, 0x63, 0x2f, 0x69, 0x6e, 0x63, 0x6c, 0x75, 0x64, 0x65, 0x2f, 0x63
        /*0032*/ 	.byte	0x75, 0x74, 0x6c, 0x61, 0x73, 0x73, 0x2f, 0x67, 0x65, 0x6d, 0x6d, 0x2f, 0x63, 0x6f, 0x6c, 0x6c
        /*0042*/ 	.byte	0x65, 0x63, 0x74, 0x69, 0x76, 0x65, 0x2f, 0x73, 0x6d, 0x39, 0x30, 0x5f, 0x6d, 0x6d, 0x61, 0x5f
        /*0052*/ 	.byte	0x74, 0x6d, 0x61, 0x5f, 0x67, 0x6d, 0x6d, 0x61, 0x5f, 0x73, 0x73, 0x5f, 0x77, 0x61, 0x72, 0x70
        /*0062*/ 	.byte	0x73, 0x70, 0x65, 0x63, 0x69, 0x61, 0x6c, 0x69, 0x7a, 0x65, 0x64, 0x2e, 0x68, 0x70, 0x70, 0x00
	.type		__unnamed_1,@object
	.size		__unnamed_1,(.L_0 - __unnamed_1)
__unnamed_1:
        /*0072*/ 	.byte	0x76, 0x6f, 0x69, 0x64, 0x20, 0x63, 0x75, 0x74, 0x6c, 0x61, 0x73, 0x73, 0x3a, 0x3a, 0x67, 0x65
        /* <DEDUP_REMOVED lines=180> */
        /*0bc2*/ 	.byte	0x69, 0x74, 0x79, 0x5d, 0x00
.L_0:


//--------------------- .nv.shared._ZN7cutlass13device_kernelINS_4gemm6kernel13GemmUniversalIN4cute5tupleIJiiiiEEENS1_10collective13CollectiveMmaINS1_34MainloopSm90TmaGmmaWarpSpecializedILi4ENS5_IJNS4_1CILi1EEENSA_ILi2EEESB_EEENS1_35KernelTmaWarpSpecializedCooperativeEEENS5_IJNSA_ILi128EEESG_NSA_ILi64EEEEEENS_6half_tENS5_IJlSB_lEEESJ_SK_NS4_8TiledMMAINS4_8MMA_AtomIJNS4_4SM904GMMA26MMA_64x128x16_F32F16F16_SSILNSO_5MajorE0ELSQ_0ELNSO_7ScaleInE1ELSR_1EEEEEENS4_6LayoutINS5_IJSC_SB_SB_EEENS5_IJSB_NSA_ILi0EEESW_EEEEENS5_IJNS4_10UnderscoreESZ_SZ_EEEEENS4_23SM90_TMA_LOAD_MULTICASTENS4_14ComposedLayoutINS4_7SwizzleILi3ELi4ELi3EEENS4_18smem_ptr_flag_bitsILi16EEENSU_INS5_IJNSA_ILi8EEESH_EEENS5_IJSH_SB_EEEEEEEvNS4_8identityENS4_13SM90_TMA_LOADES1C_vS1D_EENS_8epilogue10collective6detail29Sm90TmaWarpSpecializedAdapterINS1H_15DefaultEpilogueISJ_SK_SK_NS1G_6thread17LinearCombinationISJ_Li1EffLNS1L_9ScaleType4KindE0ELNS_15FloatRoundStyleE2ESJ_EENS1_15EpilogueDefaultEEEEEvvEEEEvNT_6ParamsE --------------------------
	.section	.nv.shared._ZN7cutlass13device_kernelINS_4gemm6kernel13GemmUniversalIN4cute5tupleIJiiiiEEENS1_10collective13CollectiveMmaINS1_34MainloopSm90TmaGmmaWarpSpecializedILi4ENS5_IJNS4_1CILi1EEENSA_ILi2EEESB_EEENS1_35KernelTmaWarpSpecializedCooperativeEEENS5_IJNSA_ILi128EEESG_NSA_ILi64EEEEEENS_6half_tENS5_IJlSB_lEEESJ_SK_NS4_8TiledMMAINS4_8MMA_AtomIJNS4_4SM904GMMA26MMA_64x128x16_F32F16F16_SSILNSO_5MajorE0ELSQ_0ELNSO_7ScaleInE1ELSR_1EEEEEENS4_6LayoutINS5_IJSC_SB_SB_EEENS5_IJSB_NSA_ILi0EEESW_EEEEENS5_IJNS4_10UnderscoreESZ_SZ_EEEEENS4_23SM90_TMA_LOAD_MULTICASTENS4_14ComposedLayoutINS4_7SwizzleILi3ELi4ELi3EEENS4_18smem_ptr_flag_bitsILi16EEENSU_INS5_IJNSA_ILi8EEESH_EEENS5_IJSH_SB_EEEEEEEvNS4_8identityENS4_13SM90_TMA_LOADES1C_vS1D_EENS_8epilogue10collective6detail29Sm90TmaWarpSpecializedAdapterINS1H_15DefaultEpilogueISJ_SK_SK_NS1G_6thread17LinearCombinationISJ_Li1EffLNS1L_9ScaleType4KindE0ELNS_15FloatRoundStyleE2ESJ_EENS1_15EpilogueDefaultEEEEEvvEEEEvNT_6ParamsE,"aw",@nobits
	.sectionflags	@""
	.align	16
	.zero		1024


//--------------------- .nv.shared.reserved.0     --------------------------
	.section	.nv.shared.reserved.0,"aw",@nobits
	.weak		__nv_reservedSMEM_offset_0_alias
	.size		__nv_reservedSMEM_offset_0_alias, 0, 0
	.other		__nv_reservedSMEM_offset_0_alias,@"STO_CUDA_RESERVED_SHARED STV_DEFAULT"
__nv_reservedSMEM_offset_0_alias:
	.zero		0


//--------------------- .nv.global                --------------------------
	.section	.nv.global,"aw",@nobits
.nv.global:
	.type		_ZN39_INTERNAL_357a351c_4_k_cu_0b629ad1_30244cute1_E,@object
	.size		_ZN39_INTERNAL_357a351c_4_k_cu_0b629ad1_30244cute1_E,(_ZN39_INTERNAL_357a351c_4_k_cu_0b629ad1_30244cuda3std3__45__cpo6cbeginE - _ZN39_INTERNAL_357a351c_4_k_cu_0b629ad1_30244cute1_E)
_ZN39_INTERNAL_357a351c_4_k_cu_0b629ad1_30244cute1_E:
	.zero		1
	.type		_ZN39_INTERNAL_357a351c_4_k_cu_0b629ad1_30244cuda3std3__45__cpo6cbeginE,@object
	.size		_ZN39_INTERNAL_357a351c_4_k_cu_0b629ad1_30244cuda3std3__45__cpo6cbeginE,(_ZN39_INTERNAL_357a351c_4_k_cu_0b629ad1_30244cuda3std3__48in_placeE - _ZN39_INTERNAL_357a351c_4_k_cu_0b629ad1_30244cuda3std3__45__cpo6cbeginE)
_ZN39_INTERNAL_357a351c_4_k_cu_0b629ad1_30244cuda3std3__45__cpo6cbeginE:
	.zero		1
	.type		_ZN39_INTERNAL_357a351c_4_k_cu_0b629ad1_30244cuda3std3__48in_placeE,@object
	.size		_ZN39_INTERNAL_357a351c_4_k_cu_0b629ad1_30244cuda3std3__48in_placeE,(_ZN39_INTERNAL_357a351c_4_k_cu_0b629ad1_30244cuda3std6ranges3__45__cpo9iter_moveE - _ZN39_INTERNAL_357a351c_4_k_cu_0b629ad1_30244cuda3std3__48in_placeE)
_ZN39_INTERNAL_357a351c_4_k_cu_0b629ad1_30244cuda3std3__48in_placeE:
	.zero		1
	.type		_ZN39_INTERNAL_357a351c_4_k_cu_0b629ad1_30244cuda3std6ranges3__45__cpo9iter_moveE,@object
	.size		_ZN39_INTERNAL_357a351c_4_k_cu_0b629ad1_30244cuda3std6ranges3__45__cpo9iter_moveE,(_ZN39_INTERNAL_357a351c_4_k_cu_0b629ad1_30244cuda3std3__45__cpo5beginE - _ZN39_INTERNAL_357a351c_4_k_cu_0b629ad1_30244cuda3std6ranges3__45__cpo9iter_moveE)
_ZN39_INTERNAL_357a351c_4_k_cu_0b629ad1_30244cuda3std6ranges3__45__cpo9iter_moveE:
	.zero		1
	.type		_ZN39_INTERNAL_357a351c_4_k_cu_0b629ad1_30244cuda3std3__45__cpo5beginE,@object
	.size		_ZN39_INTERNAL_357a351c_4_k_cu_0b629ad1_30244cuda3std3__45__cpo5beginE,(_ZN39_INTERNAL_357a351c_4_k_cu_0b629ad1_30244cuda3std3__441_GLOBAL__N__357a351c_4_k_cu_0b629ad1_30246ignoreE - _ZN39_INTERNAL_357a351c_4_k_cu_0b629ad1_30244cuda3std3__45__cpo5beginE)
_ZN39_INTERNAL_357a351c_4_k_cu_0b629ad1_30244cuda3std3__45__cpo5beginE:
	.zero		1
	.type		_ZN39_INTERNAL_357a351c_4_k_cu_0b629ad1_30244cuda3std3__441_GLOBAL__N__357a351c_4_k_cu_0b629ad1_30246ignoreE,@object
	.size		_ZN39_INTERNAL_357a351c_4_k_cu_0b629ad1_30244cuda3std3__441_GLOBAL__N__357a351c_4_k_cu_0b629ad1_30246ignoreE,(_ZN39_INTERNAL_357a351c_4_k_cu_0b629ad1_30244cute7productE - _ZN39_INTERNAL_357a351c_4_k_cu_0b629ad1_30244cuda3std3__441_GLOBAL__N__357a351c_4_k_cu_0b629ad1_30246ignoreE)
_ZN39_INTERNAL_357a351c_4_k_cu_0b629ad1_30244cuda3std3__441_GLOBAL__N__357a351c_4_k_cu_0b629ad1_30246ignoreE:
	.zero		1
	.type		_ZN39_INTERNAL_357a351c_4_k_cu_0b629ad1_30244cute7productE,@object
	.size		_ZN39_INTERNAL_357a351c_4_k_cu_0b629ad1_30244cute7productE,(_ZN39_INTERNAL_357a351c_4_k_cu_0b629ad1_30244cuda3std3__45__cpo3endE - _ZN39_INTERNAL_357a351c_4_k_cu_0b629ad1_30244cute7productE)
_ZN39_INTERNAL_357a351c_4_k_cu_0b629ad1_30244cute7productE:
	.zero		1
	.type		_ZN39_INTERNAL_357a351c_4_k_cu_0b629ad1_30244cuda3std3__45__cpo3endE,@object
	.size		_ZN39_INTERNAL_357a351c_4_k_cu_0b629ad1_30244cuda3std3__45__cpo3endE,(_ZN39_INTERNAL_357a351c_4_k_cu_0b629ad1_30244cuda3std3__419piecewise_constructE - _ZN39_INTERNAL_357a351c_4_k_cu_0b629ad1_30244cuda3std3__45__cpo3endE)
_ZN39_INTERNAL_357a351c_4_k_cu_0b629ad1_30244cuda3std3__45__cpo3endE:
	.zero		1
	.type		_ZN39_INTERNAL_357a351c_4_k_cu_0b629ad1_30244cuda3std3__419piecewise_constructE,@object
	.size		_ZN39_INTERNAL_357a351c_4_k_cu_0b629ad1_30244cuda3std3__419piecewise_constructE,(_ZN39_INTERNAL_357a351c_4_k_cu_0b629ad1_30244cuda3std3__45__cpo4cendE - _ZN39_INTERNAL_357a351c_4_k_cu_0b629ad1_30244cuda3std3__419piecewise_constructE)
_ZN39_INTERNAL_357a351c_4_k_cu_0b629ad1_30244cuda3std3__419piecewise_constructE:
	.zero		1
	.type		_ZN39_INTERNAL_357a351c_4_k_cu_0b629ad1_30244cuda3std3__45__cpo4cendE,@object
	.size		_ZN39_INTERNAL_357a351c_4_k_cu_0b629ad1_30244cuda3std3__45__cpo4cendE,(_ZN39_INTERNAL_357a351c_4_k_cu_0b629ad1_30244cuda3std6ranges3__45__cpo4swapE - _ZN39_INTERNAL_357a351c_4_k_cu_0b629ad1_30244cuda3std3__45__cpo4cendE)
_ZN39_INTERNAL_357a351c_4_k_cu_0b629ad1_30244cuda3std3__45__cpo4cendE:
	.zero		1
	.type		_ZN39_INTERNAL_357a351c_4_k_cu_0b629ad1_30244cuda3std6ranges3__45__cpo4swapE,@object
	.size		_ZN39_INTERNAL_357a351c_4_k_cu_0b629ad1_30244cuda3std6ranges3__45__cpo4swapE,(.L_8 - _ZN39_INTERNAL_357a351c_4_k_cu_0b629ad1_30244cuda3std6ranges3__45__cpo4swapE)
_ZN39_INTERNAL_357a351c_4_k_cu_0b629ad1_30244cuda3std6ranges3__45__cpo4swapE:
	.zero		1
.L_8:


//--------------------- .nv.constant0._ZN7cutlass13device_kernelINS_4gemm6kernel13GemmUniversalIN4cute5tupleIJiiiiEEENS1_10collective13CollectiveMmaINS1_34MainloopSm90TmaGmmaWarpSpecializedILi4ENS5_IJNS4_1CILi1EEENSA_ILi2EEESB_EEENS1_35KernelTmaWarpSpecializedCooperativeEEENS5_IJNSA_ILi128EEESG_NSA_ILi64EEEEEENS_6half_tENS5_IJlSB_lEEESJ_SK_NS4_8TiledMMAINS4_8MMA_AtomIJNS4_4SM904GMMA26MMA_64x128x16_F32F16F16_SSILNSO_5MajorE0ELSQ_0ELNSO_7ScaleInE1ELSR_1EEEEEENS4_6LayoutINS5_IJSC_SB_SB_EEENS5_IJSB_NSA_ILi0EEESW_EEEEENS5_IJNS4_10UnderscoreESZ_SZ_EEEEENS4_23SM90_TMA_LOAD_MULTICASTENS4_14ComposedLayoutINS4_7SwizzleILi3ELi4ELi3EEENS4_18smem_ptr_flag_bitsILi16EEENSU_INS5_IJNSA_ILi8EEESH_EEENS5_IJSH_SB_EEEEEEEvNS4_8identityENS4_13SM90_TMA_LOADES1C_vS1D_EENS_8epilogue10collective6detail29Sm90TmaWarpSpecializedAdapterINS1H_15DefaultEpilogueISJ_SK_SK_NS1G_6thread17LinearCombinationISJ_Li1EffLNS1L_9ScaleType4KindE0ELNS_15FloatRoundStyleE2ESJ_EENS1_15EpilogueDefaultEEEEEvvEEEEvNT_6ParamsE --------------------------
	.section	.nv.constant0._ZN7cutlass13device_kernelINS_4gemm6kernel13GemmUniversalIN4cute5tupleIJiiiiEEENS1_10collective13CollectiveMmaINS1_34MainloopSm90TmaGmmaWarpSpecializedILi4ENS5_IJNS4_1CILi1EEENSA_ILi2EEESB_EEENS1_35KernelTmaWarpSpecializedCooperativeEEENS5_IJNSA_ILi128EEESG_NSA_ILi64EEEEEENS_6half_tENS5_IJlSB_lEEESJ_SK_NS4_8TiledMMAINS4_8MMA_AtomIJNS4_4SM904GMMA26MMA_64x128x16_F32F16F16_SSILNSO_5MajorE0ELSQ_0ELNSO_7ScaleInE1ELSR_1EEEEEENS4_6LayoutINS5_IJSC_SB_SB_EEENS5_IJSB_NSA_ILi0EEESW_EEEEENS5_IJNS4_10UnderscoreESZ_SZ_EEEEENS4_23SM90_TMA_LOAD_MULTICASTENS4_14ComposedLayoutINS4_7SwizzleILi3ELi4ELi3EEENS4_18smem_ptr_flag_bitsILi16EEENSU_INS5_IJNSA_ILi8EEESH_EEENS5_IJSH_SB_EEEEEEEvNS4_8identityENS4_13SM90_TMA_LOADES1C_vS1D_EENS_8epilogue10collective6detail29Sm90TmaWarpSpecializedAdapterINS1H_15DefaultEpilogueISJ_SK_SK_NS1G_6thread17LinearCombinationISJ_Li1EffLNS1L_9ScaleType4KindE0ELNS_15FloatRoundStyleE2ESJ_EENS1_15EpilogueDefaultEEEEEvvEEEEvNT_6ParamsE,"a",@progbits
	.sectionflags	@""
	.align	4
.nv.constant0._ZN7cutlass13device_kernelINS_4gemm6kernel13GemmUniversalIN4cute5tupleIJiiiiEEENS1_10collective13CollectiveMmaINS1_34MainloopSm90TmaGmmaWarpSpecializedILi4ENS5_IJNS4_1CILi1EEENSA_ILi2EEESB_EEENS1_35KernelTmaWarpSpecializedCooperativeEEENS5_IJNSA_ILi128EEESG_NSA_ILi64EEEEEENS_6half_tENS5_IJlSB_lEEESJ_SK_NS4_8TiledMMAINS4_8MMA_AtomIJNS4_4SM904GMMA26MMA_64x128x16_F32F16F16_SSILNSO_5MajorE0ELSQ_0ELNSO_7ScaleInE1ELSR_1EEEEEENS4_6LayoutINS5_IJSC_SB_SB_EEENS5_IJSB_NSA_ILi0EEESW_EEEEENS5_IJNS4_10UnderscoreESZ_SZ_EEEEENS4_23SM90_TMA_LOAD_MULTICASTENS4_14ComposedLayoutINS4_7SwizzleILi3ELi4ELi3EEENS4_18smem_ptr_flag_bitsILi16EEENSU_INS5_IJNSA_ILi8EEESH_EEENS5_IJSH_SB_EEEEEEEvNS4_8identityENS4_13SM90_TMA_LOADES1C_vS1D_EENS_8epilogue10collective6detail29Sm90TmaWarpSpecializedAdapterINS1H_15DefaultEpilogueISJ_SK_SK_NS1G_6thread17LinearCombinationISJ_Li1EffLNS1L_9ScaleType4KindE0ELNS_15FloatRoundStyleE2ESJ_EENS1_15EpilogueDefaultEEEEEvvEEEEvNT_6ParamsE:
	.zero		1664


//--------------------- SYMBOLS --------------------------

	.type		.nv.reservedSmem.offset0,@object
	.size		.nv.reservedSmem.offset0,0x4
	.type		__assertfail,@function
